//
// Generated by NVIDIA NVVM Compiler
//
// Compiler Build ID: CL-36424714
// Cuda compilation tools, release 13.0, V13.0.88
// Based on NVVM 20.0.0
//

.version 9.0
.target sm_100
.address_size 64

	// .globl	reset_accum
.extern .func  (.param .b32 func_retval0) vprintf
(
	.param .b64 vprintf_param_0,
	.param .b64 vprintf_param_1
)
;
.global .align 4 .b8 precalc_xorwow_matrix[102400];
.global .align 4 .b8 precalc_xorwow_offset_matrix[102400];
.global .align 4 .b8 mrg32k3aM1[2304];
.global .align 4 .b8 mrg32k3aM2[2304];
.global .align 4 .b8 mrg32k3aM1SubSeq[2016];
.global .align 4 .b8 mrg32k3aM2SubSeq[2016];
.global .align 4 .b8 mrg32k3aM1Seq[2304];
.global .align 4 .b8 mrg32k3aM2Seq[2304];
.const .align 8 .b8 __cr_lgamma_table[72];
.global .align 1 .b8 $str[23] = {77, 101, 115, 115, 97, 103, 101, 32, 102, 114, 111, 109, 32, 104, 111, 115, 116, 58, 32, 37, 115, 10};
.global .align 1 .b8 $str$1[43] = {103, 101, 110, 101, 114, 97, 116, 101, 95, 114, 97, 121, 115, 95, 116, 101, 115, 116, 58, 32, 108, 97, 117, 110, 99, 104, 101, 100, 32, 111, 110, 32, 40, 37, 100, 32, 120, 32, 37, 100, 41, 10};
.global .align 1 .b8 $str$2[42] = {91, 67, 85, 68, 65, 93, 32, 115, 105, 122, 101, 111, 102, 40, 99, 117, 114, 97, 110, 100, 83, 116, 97, 116, 101, 88, 79, 82, 87, 79, 87, 95, 116, 41, 32, 61, 32, 37, 108, 117, 10};

.visible .entry reset_accum(
	.param .u64 .ptr .align 1 reset_accum_param_0,
	.param .u32 reset_accum_param_1
)
{
	.reg .pred 	%p<2>;
	.reg .b32 	%r<7>;
	.reg .b64 	%rd<5>;

	ld.param.u64 	%rd1, [reset_accum_param_0];
	ld.param.u32 	%r2, [reset_accum_param_1];
	mov.u32 	%r3, %ctaid.x;
	mov.u32 	%r4, %ntid.x;
	mov.u32 	%r5, %tid.x;
	mad.lo.s32 	%r1, %r3, %r4, %r5;
	setp.ge.s32 	%p1, %r1, %r2;
	@%p1 bra 	$L__BB0_2;
	cvta.to.global.u64 	%rd2, %rd1;
	mul.wide.s32 	%rd3, %r1, 4;
	add.s64 	%rd4, %rd2, %rd3;
	mov.b32 	%r6, 0;
	st.global.u32 	[%rd4], %r6;
$L__BB0_2:
	ret;

}
	// .globl	generate_rays
.visible .entry generate_rays(
	.param .u32 generate_rays_param_0,
	.param .u32 generate_rays_param_1,
	.param .u64 .ptr .align 1 generate_rays_param_2,
	.param .u32 generate_rays_param_3
)
{
	.reg .pred 	%p<32>;
	.reg .b32 	%r<458>;
	.reg .b32 	%f<121>;
	.reg .b64 	%rd<37>;
	.reg .b64 	%fd<2>;

	ld.param.u32 	%r202, [generate_rays_param_0];
	ld.param.u32 	%r204, [generate_rays_param_1];
	ld.param.u64 	%rd10, [generate_rays_param_2];
	ld.param.u32 	%r205, [generate_rays_param_3];
	cvta.to.global.u64 	%rd11, %rd10;
	mul.wide.s32 	%rd12, %r205, 128;
	add.s64 	%rd1, %rd11, %rd12;
	mov.u32 	%r206, %ctaid.x;
	mov.u32 	%r207, %ntid.x;
	mov.u32 	%r208, %tid.x;
	mad.lo.s32 	%r1, %r206, %r207, %r208;
	mov.u32 	%r209, %ctaid.y;
	mov.u32 	%r210, %ntid.y;
	mov.u32 	%r211, %tid.y;
	mad.lo.s32 	%r212, %r209, %r210, %r211;
	mad.lo.s32 	%r3, %r212, %r202, %r1;
	setp.ge.s32 	%p1, %r1, %r202;
	setp.ge.s32 	%p2, %r212, %r204;
	or.pred  	%p3, %p1, %p2;
	@%p3 bra 	$L__BB1_55;
	cvt.rn.f32.s32 	%f42, %r1;
	add.f32 	%f43, %f42, 0f3F000000;
	cvt.rn.f32.s32 	%f44, %r202;
	div.rn.f32 	%f45, %f43, %f44;
	fma.rn.f32 	%f46, %f45, 0f40000000, 0fBF800000;
	cvt.rn.f32.u32 	%f47, %r212;
	add.f32 	%f48, %f47, 0f3F000000;
	cvt.rn.f32.u32 	%f49, %r204;
	div.rn.f32 	%f50, %f48, %f49;
	add.f32 	%f51, %f50, %f50;
	mov.f32 	%f52, 0f3F800000;
	sub.f32 	%f53, %f52, %f51;
	ld.global.v2.f32 	{%f54, %f55}, [%rd1+56];
	mul.f32 	%f56, %f46, %f54;
	mul.f32 	%f1, %f56, 0f3F000000;
	mul.f32 	%f57, %f53, %f55;
	mul.f32 	%f2, %f57, 0f3F000000;
	mul.f32 	%f58, %f2, %f2;
	fma.rn.f32 	%f59, %f1, %f1, %f58;
	add.f32 	%f60, %f59, 0f3F800000;
	sqrt.rn.f32 	%f3, %f60;
	setp.leu.f32 	%p4, %f3, 0f00000000;
	mov.f32 	%f108, 0f00000000;
	mov.f32 	%f109, %f108;
	mov.f32 	%f110, %f108;
	@%p4 bra 	$L__BB1_3;
	div.rn.f32 	%f108, %f1, %f3;
	div.rn.f32 	%f109, %f2, %f3;
	rcp.rn.f32 	%f110, %f3;
$L__BB1_3:
	ld.global.f32 	%f61, [%rd1+12];
	ld.global.f32 	%f62, [%rd1+16];
	ld.global.f32 	%f63, [%rd1+20];
	ld.global.f32 	%f64, [%rd1+24];
	mul.f32 	%f65, %f109, %f64;
	ld.global.f32 	%f66, [%rd1+28];
	mul.f32 	%f67, %f109, %f66;
	ld.global.f32 	%f68, [%rd1+32];
	mul.f32 	%f69, %f109, %f68;
	fma.rn.f32 	%f70, %f108, %f61, %f65;
	fma.rn.f32 	%f71, %f108, %f62, %f67;
	fma.rn.f32 	%f72, %f108, %f63, %f69;
	ld.global.f32 	%f73, [%rd1+36];
	ld.global.f32 	%f74, [%rd1+40];
	ld.global.f32 	%f75, [%rd1+44];
	fma.rn.f32 	%f115, %f110, %f73, %f70;
	fma.rn.f32 	%f116, %f110, %f74, %f71;
	fma.rn.f32 	%f117, %f110, %f75, %f72;
	ld.global.f32 	%f111, [%rd1+48];
	setp.leu.f32 	%p5, %f111, 0f00000000;
	@%p5 bra 	$L__BB1_53;
	ld.global.u32 	%r213, [%rd1+124];
	mul.lo.s32 	%r214, %r204, %r202;
	setp.ge.u32 	%p6, %r213, %r214;
	@%p6 bra 	$L__BB1_48;
	cvt.s64.s32 	%rd36, %r3;
	ld.global.u64 	%rd13, [%rd1+64];
	mul.wide.s32 	%rd14, %r3, 48;
	add.s64 	%rd3, %rd13, %rd14;
	mov.b32 	%r215, -9920396;
	mov.b32 	%r216, -771510409;
	st.v2.u32 	[%rd3], {%r216, %r215};
	mov.b32 	%r217, -123459836;
	mov.b32 	%r218, -308902214;
	st.v2.u32 	[%rd3+8], {%r218, %r217};
	mov.b32 	%r219, -127593864;
	mov.b32 	%r220, -589760388;
	st.v2.u32 	[%rd3+16], {%r220, %r219};
	setp.eq.s32 	%p7, %r3, 0;
	@%p7 bra 	$L__BB1_47;
	mov.b32 	%r358, 0;
$L__BB1_7:
	and.b64  	%rd5, %rd36, 3;
	setp.eq.s64 	%p8, %rd5, 0;
	@%p8 bra 	$L__BB1_46;
	mul.wide.u32 	%rd15, %r358, 3200;
	mov.u64 	%rd16, precalc_xorwow_matrix;
	add.s64 	%rd6, %rd16, %rd15;
	cvt.u32.u64 	%r5, %rd5;
	mov.b32 	%r359, 0;
$L__BB1_9:
	mov.b32 	%r372, 0;
	mov.u32 	%r373, %r372;
	mov.u32 	%r374, %r372;
	mov.u32 	%r375, %r372;
	mov.u32 	%r376, %r372;
	mov.u32 	%r365, %r372;
$L__BB1_10:
	mul.wide.u32 	%rd17, %r365, 4;
	add.s64 	%rd18, %rd3, %rd17;
	ld.u32 	%r13, [%rd18+4];
	shl.b32 	%r14, %r365, 5;
	mov.b32 	%r371, 0;
$L__BB1_11:
	.pragma "nounroll";
	shr.u32 	%r225, %r13, %r371;
	and.b32  	%r226, %r225, 1;
	setp.eq.b32 	%p9, %r226, 1;
	not.pred 	%p10, %p9;
	add.s32 	%r227, %r14, %r371;
	mul.lo.s32 	%r228, %r227, 5;
	mul.wide.u32 	%rd19, %r228, 4;
	add.s64 	%rd7, %rd6, %rd19;
	@%p10 bra 	$L__BB1_13;
	ld.global.u32 	%r229, [%rd7];
	xor.b32  	%r376, %r376, %r229;
	ld.global.u32 	%r230, [%rd7+4];
	xor.b32  	%r375, %r375, %r230;
	ld.global.u32 	%r231, [%rd7+8];
	xor.b32  	%r374, %r374, %r231;
	ld.global.u32 	%r232, [%rd7+12];
	xor.b32  	%r373, %r373, %r232;
	ld.global.u32 	%r233, [%rd7+16];
	xor.b32  	%r372, %r372, %r233;
$L__BB1_13:
	and.b32  	%r235, %r225, 2;
	setp.eq.s32 	%p11, %r235, 0;
	@%p11 bra 	$L__BB1_15;
	ld.global.u32 	%r236, [%rd7+20];
	xor.b32  	%r376, %r376, %r236;
	ld.global.u32 	%r237, [%rd7+24];
	xor.b32  	%r375, %r375, %r237;
	ld.global.u32 	%r238, [%rd7+28];
	xor.b32  	%r374, %r374, %r238;
	ld.global.u32 	%r239, [%rd7+32];
	xor.b32  	%r373, %r373, %r239;
	ld.global.u32 	%r240, [%rd7+36];
	xor.b32  	%r372, %r372, %r240;
$L__BB1_15:
	and.b32  	%r242, %r225, 4;
	setp.eq.s32 	%p12, %r242, 0;
	@%p12 bra 	$L__BB1_17;
	ld.global.u32 	%r243, [%rd7+40];
	xor.b32  	%r376, %r376, %r243;
	ld.global.u32 	%r244, [%rd7+44];
	xor.b32  	%r375, %r375, %r244;
	ld.global.u32 	%r245, [%rd7+48];
	xor.b32  	%r374, %r374, %r245;
	ld.global.u32 	%r246, [%rd7+52];
	xor.b32  	%r373, %r373, %r246;
	ld.global.u32 	%r247, [%rd7+56];
	xor.b32  	%r372, %r372, %r247;
$L__BB1_17:
	and.b32  	%r249, %r225, 8;
	setp.eq.s32 	%p13, %r249, 0;
	@%p13 bra 	$L__BB1_19;
	ld.global.u32 	%r250, [%rd7+60];
	xor.b32  	%r376, %r376, %r250;
	ld.global.u32 	%r251, [%rd7+64];
	xor.b32  	%r375, %r375, %r251;
	ld.global.u32 	%r252, [%rd7+68];
	xor.b32  	%r374, %r374, %r252;
	ld.global.u32 	%r253, [%rd7+72];
	xor.b32  	%r373, %r373, %r253;
	ld.global.u32 	%r254, [%rd7+76];
	xor.b32  	%r372, %r372, %r254;
$L__BB1_19:
	and.b32  	%r256, %r225, 16;
	setp.eq.s32 	%p14, %r256, 0;
	@%p14 bra 	$L__BB1_21;
	ld.global.u32 	%r257, [%rd7+80];
	xor.b32  	%r376, %r376, %r257;
	ld.global.u32 	%r258, [%rd7+84];
	xor.b32  	%r375, %r375, %r258;
	ld.global.u32 	%r259, [%rd7+88];
	xor.b32  	%r374, %r374, %r259;
	ld.global.u32 	%r260, [%rd7+92];
	xor.b32  	%r373, %r373, %r260;
	ld.global.u32 	%r261, [%rd7+96];
	xor.b32  	%r372, %r372, %r261;
$L__BB1_21:
	and.b32  	%r263, %r225, 32;
	setp.eq.s32 	%p15, %r263, 0;
	@%p15 bra 	$L__BB1_23;
	ld.global.u32 	%r264, [%rd7+100];
	xor.b32  	%r376, %r376, %r264;
	ld.global.u32 	%r265, [%rd7+104];
	xor.b32  	%r375, %r375, %r265;
	ld.global.u32 	%r266, [%rd7+108];
	xor.b32  	%r374, %r374, %r266;
	ld.global.u32 	%r267, [%rd7+112];
	xor.b32  	%r373, %r373, %r267;
	ld.global.u32 	%r268, [%rd7+116];
	xor.b32  	%r372, %r372, %r268;
$L__BB1_23:
	and.b32  	%r270, %r225, 64;
	setp.eq.s32 	%p16, %r270, 0;
	@%p16 bra 	$L__BB1_25;
	ld.global.u32 	%r271, [%rd7+120];
	xor.b32  	%r376, %r376, %r271;
	ld.global.u32 	%r272, [%rd7+124];
	xor.b32  	%r375, %r375, %r272;
	ld.global.u32 	%r273, [%rd7+128];
	xor.b32  	%r374, %r374, %r273;
	ld.global.u32 	%r274, [%rd7+132];
	xor.b32  	%r373, %r373, %r274;
	ld.global.u32 	%r275, [%rd7+136];
	xor.b32  	%r372, %r372, %r275;
$L__BB1_25:
	and.b32  	%r277, %r225, 128;
	setp.eq.s32 	%p17, %r277, 0;
	@%p17 bra 	$L__BB1_27;
	ld.global.u32 	%r278, [%rd7+140];
	xor.b32  	%r376, %r376, %r278;
	ld.global.u32 	%r279, [%rd7+144];
	xor.b32  	%r375, %r375, %r279;
	ld.global.u32 	%r280, [%rd7+148];
	xor.b32  	%r374, %r374, %r280;
	ld.global.u32 	%r281, [%rd7+152];
	xor.b32  	%r373, %r373, %r281;
	ld.global.u32 	%r282, [%rd7+156];
	xor.b32  	%r372, %r372, %r282;
$L__BB1_27:
	and.b32  	%r284, %r225, 256;
	setp.eq.s32 	%p18, %r284, 0;
	@%p18 bra 	$L__BB1_29;
	ld.global.u32 	%r285, [%rd7+160];
	xor.b32  	%r376, %r376, %r285;
	ld.global.u32 	%r286, [%rd7+164];
	xor.b32  	%r375, %r375, %r286;
	ld.global.u32 	%r287, [%rd7+168];
	xor.b32  	%r374, %r374, %r287;
	ld.global.u32 	%r288, [%rd7+172];
	xor.b32  	%r373, %r373, %r288;
	ld.global.u32 	%r289, [%rd7+176];
	xor.b32  	%r372, %r372, %r289;
$L__BB1_29:
	and.b32  	%r291, %r225, 512;
	setp.eq.s32 	%p19, %r291, 0;
	@%p19 bra 	$L__BB1_31;
	ld.global.u32 	%r292, [%rd7+180];
	xor.b32  	%r376, %r376, %r292;
	ld.global.u32 	%r293, [%rd7+184];
	xor.b32  	%r375, %r375, %r293;
	ld.global.u32 	%r294, [%rd7+188];
	xor.b32  	%r374, %r374, %r294;
	ld.global.u32 	%r295, [%rd7+192];
	xor.b32  	%r373, %r373, %r295;
	ld.global.u32 	%r296, [%rd7+196];
	xor.b32  	%r372, %r372, %r296;
$L__BB1_31:
	and.b32  	%r298, %r225, 1024;
	setp.eq.s32 	%p20, %r298, 0;
	@%p20 bra 	$L__BB1_33;
	ld.global.u32 	%r299, [%rd7+200];
	xor.b32  	%r376, %r376, %r299;
	ld.global.u32 	%r300, [%rd7+204];
	xor.b32  	%r375, %r375, %r300;
	ld.global.u32 	%r301, [%rd7+208];
	xor.b32  	%r374, %r374, %r301;
	ld.global.u32 	%r302, [%rd7+212];
	xor.b32  	%r373, %r373, %r302;
	ld.global.u32 	%r303, [%rd7+216];
	xor.b32  	%r372, %r372, %r303;
$L__BB1_33:
	and.b32  	%r305, %r225, 2048;
	setp.eq.s32 	%p21, %r305, 0;
	@%p21 bra 	$L__BB1_35;
	ld.global.u32 	%r306, [%rd7+220];
	xor.b32  	%r376, %r376, %r306;
	ld.global.u32 	%r307, [%rd7+224];
	xor.b32  	%r375, %r375, %r307;
	ld.global.u32 	%r308, [%rd7+228];
	xor.b32  	%r374, %r374, %r308;
	ld.global.u32 	%r309, [%rd7+232];
	xor.b32  	%r373, %r373, %r309;
	ld.global.u32 	%r310, [%rd7+236];
	xor.b32  	%r372, %r372, %r310;
$L__BB1_35:
	and.b32  	%r312, %r225, 4096;
	setp.eq.s32 	%p22, %r312, 0;
	@%p22 bra 	$L__BB1_37;
	ld.global.u32 	%r313, [%rd7+240];
	xor.b32  	%r376, %r376, %r313;
	ld.global.u32 	%r314, [%rd7+244];
	xor.b32  	%r375, %r375, %r314;
	ld.global.u32 	%r315, [%rd7+248];
	xor.b32  	%r374, %r374, %r315;
	ld.global.u32 	%r316, [%rd7+252];
	xor.b32  	%r373, %r373, %r316;
	ld.global.u32 	%r317, [%rd7+256];
	xor.b32  	%r372, %r372, %r317;
$L__BB1_37:
	and.b32  	%r319, %r225, 8192;
	setp.eq.s32 	%p23, %r319, 0;
	@%p23 bra 	$L__BB1_39;
	ld.global.u32 	%r320, [%rd7+260];
	xor.b32  	%r376, %r376, %r320;
	ld.global.u32 	%r321, [%rd7+264];
	xor.b32  	%r375, %r375, %r321;
	ld.global.u32 	%r322, [%rd7+268];
	xor.b32  	%r374, %r374, %r322;
	ld.global.u32 	%r323, [%rd7+272];
	xor.b32  	%r373, %r373, %r323;
	ld.global.u32 	%r324, [%rd7+276];
	xor.b32  	%r372, %r372, %r324;
$L__BB1_39:
	and.b32  	%r326, %r225, 16384;
	setp.eq.s32 	%p24, %r326, 0;
	@%p24 bra 	$L__BB1_41;
	ld.global.u32 	%r327, [%rd7+280];
	xor.b32  	%r376, %r376, %r327;
	ld.global.u32 	%r328, [%rd7+284];
	xor.b32  	%r375, %r375, %r328;
	ld.global.u32 	%r329, [%rd7+288];
	xor.b32  	%r374, %r374, %r329;
	ld.global.u32 	%r330, [%rd7+292];
	xor.b32  	%r373, %r373, %r330;
	ld.global.u32 	%r331, [%rd7+296];
	xor.b32  	%r372, %r372, %r331;
$L__BB1_41:
	and.b32  	%r333, %r225, 32768;
	setp.eq.s32 	%p25, %r333, 0;
	@%p25 bra 	$L__BB1_43;
	ld.global.u32 	%r334, [%rd7+300];
	xor.b32  	%r376, %r376, %r334;
	ld.global.u32 	%r335, [%rd7+304];
	xor.b32  	%r375, %r375, %r335;
	ld.global.u32 	%r336, [%rd7+308];
	xor.b32  	%r374, %r374, %r336;
	ld.global.u32 	%r337, [%rd7+312];
	xor.b32  	%r373, %r373, %r337;
	ld.global.u32 	%r338, [%rd7+316];
	xor.b32  	%r372, %r372, %r338;
$L__BB1_43:
	add.s32 	%r371, %r371, 16;
	setp.ne.s32 	%p26, %r371, 32;
	@%p26 bra 	$L__BB1_11;
	mad.lo.s32 	%r339, %r365, -31, %r14;
	add.s32 	%r365, %r339, 1;
	setp.ne.s32 	%p27, %r365, 5;
	@%p27 bra 	$L__BB1_10;
	st.u32 	[%rd3+4], %r376;
	st.u32 	[%rd3+8], %r375;
	st.u32 	[%rd3+12], %r374;
	st.u32 	[%rd3+16], %r373;
	st.u32 	[%rd3+20], %r372;
	add.s32 	%r359, %r359, 1;
	setp.lt.u32 	%p28, %r359, %r5;
	@%p28 bra 	$L__BB1_9;
$L__BB1_46:
	shr.u64 	%rd8, %rd36, 2;
	add.s32 	%r358, %r358, 1;
	setp.gt.u64 	%p29, %rd36, 3;
	mov.u64 	%rd36, %rd8;
	@%p29 bra 	$L__BB1_7;
$L__BB1_47:
	mov.b32 	%r340, 0;
	st.v2.u32 	[%rd3+24], {%r340, %r340};
	st.u32 	[%rd3+32], %r340;
	mov.b64 	%rd20, 0;
	st.u64 	[%rd3+40], %rd20;
	atom.global.add.u32 	%r341, [%rd1+124], 1;
	ld.global.f32 	%f111, [%rd1+48];
$L__BB1_48:
	ld.global.u64 	%rd21, [%rd1+64];
	mul.wide.s32 	%rd22, %r3, 48;
	add.s64 	%rd9, %rd21, %rd22;
	ld.v2.u32 	{%r457, %r456}, [%rd9];
	ld.v2.u32 	{%r455, %r454}, [%rd9+8];
	ld.v2.u32 	{%r453, %r452}, [%rd9+16];
	ld.v2.u32 	{%r191, %r192}, [%rd9+24];
	ld.f32 	%f16, [%rd9+32];
	ld.f64 	%fd1, [%rd9+40];
$L__BB1_49:
	mov.u32 	%r195, %r454;
	mov.u32 	%r194, %r453;
	mov.u32 	%r454, %r452;
	shr.u32 	%r342, %r456, 2;
	xor.b32  	%r343, %r342, %r456;
	shl.b32 	%r344, %r454, 4;
	shl.b32 	%r345, %r343, 1;
	xor.b32  	%r346, %r344, %r345;
	xor.b32  	%r347, %r346, %r454;
	xor.b32  	%r453, %r347, %r343;
	add.s32 	%r348, %r457, %r453;
	add.s32 	%r349, %r348, 362437;
	cvt.rn.f32.u32 	%f76, %r349;
	fma.rn.f32 	%f77, %f76, 0f2F800000, 0f2F000000;
	fma.rn.f32 	%f17, %f77, 0f40000000, 0fBF800000;
	shr.u32 	%r350, %r455, 2;
	xor.b32  	%r351, %r350, %r455;
	shl.b32 	%r352, %r453, 4;
	shl.b32 	%r353, %r351, 1;
	xor.b32  	%r354, %r353, %r352;
	xor.b32  	%r355, %r354, %r351;
	xor.b32  	%r452, %r355, %r453;
	add.s32 	%r457, %r457, 724874;
	add.s32 	%r356, %r452, %r457;
	cvt.rn.f32.u32 	%f78, %r356;
	fma.rn.f32 	%f79, %f78, 0f2F800000, 0f2F000000;
	fma.rn.f32 	%f18, %f79, 0f40000000, 0fBF800000;
	mul.f32 	%f80, %f18, %f18;
	fma.rn.f32 	%f81, %f17, %f17, %f80;
	setp.ge.f32 	%p30, %f81, 0f3F800000;
	mov.u32 	%r455, %r194;
	mov.u32 	%r456, %r195;
	@%p30 bra 	$L__BB1_49;
	mul.f32 	%f83, %f111, 0f3F000000;
	mul.f32 	%f84, %f83, %f17;
	mul.f32 	%f85, %f83, %f18;
	ld.global.f32 	%f86, [%rd1+12];
	ld.global.f32 	%f87, [%rd1+16];
	ld.global.f32 	%f88, [%rd1+20];
	ld.global.f32 	%f89, [%rd1+24];
	mul.f32 	%f90, %f85, %f89;
	ld.global.f32 	%f91, [%rd1+28];
	mul.f32 	%f92, %f85, %f91;
	ld.global.f32 	%f93, [%rd1+32];
	mul.f32 	%f94, %f85, %f93;
	fma.rn.f32 	%f95, %f84, %f86, %f90;
	fma.rn.f32 	%f96, %f84, %f87, %f92;
	fma.rn.f32 	%f97, %f84, %f88, %f94;
	ld.global.f32 	%f98, [%rd1];
	add.f32 	%f118, %f95, %f98;
	ld.global.f32 	%f99, [%rd1+4];
	add.f32 	%f119, %f96, %f99;
	ld.global.f32 	%f100, [%rd1+8];
	add.f32 	%f120, %f97, %f100;
	ld.global.f32 	%f101, [%rd1+52];
	fma.rn.f32 	%f102, %f115, %f101, %f98;
	fma.rn.f32 	%f103, %f116, %f101, %f99;
	fma.rn.f32 	%f104, %f117, %f101, %f100;
	sub.f32 	%f22, %f102, %f118;
	sub.f32 	%f23, %f103, %f119;
	sub.f32 	%f24, %f104, %f120;
	mul.f32 	%f105, %f23, %f23;
	fma.rn.f32 	%f106, %f22, %f22, %f105;
	fma.rn.f32 	%f107, %f24, %f24, %f106;
	sqrt.rn.f32 	%f25, %f107;
	setp.leu.f32 	%p31, %f25, 0f00000000;
	mov.f32 	%f115, 0f00000000;
	mov.f32 	%f116, %f115;
	mov.f32 	%f117, %f115;
	@%p31 bra 	$L__BB1_52;
	div.rn.f32 	%f115, %f22, %f25;
	div.rn.f32 	%f116, %f23, %f25;
	div.rn.f32 	%f117, %f24, %f25;
$L__BB1_52:
	st.v2.u32 	[%rd9], {%r457, %r195};
	st.v2.u32 	[%rd9+8], {%r194, %r454};
	st.v2.u32 	[%rd9+16], {%r453, %r452};
	st.v2.u32 	[%rd9+24], {%r191, %r192};
	st.f32 	[%rd9+32], %f16;
	st.f64 	[%rd9+40], %fd1;
	bra.uni 	$L__BB1_54;
$L__BB1_53:
	ld.global.v2.f32 	{%f118, %f119}, [%rd1];
	ld.global.f32 	%f120, [%rd1+8];
$L__BB1_54:
	ld.global.u64 	%rd23, [%rd1+72];
	mul.lo.s32 	%r357, %r3, 3;
	mul.wide.s32 	%rd24, %r357, 4;
	add.s64 	%rd25, %rd23, %rd24;
	st.f32 	[%rd25], %f118;
	ld.global.u64 	%rd26, [%rd1+72];
	add.s64 	%rd27, %rd26, %rd24;
	st.f32 	[%rd27+4], %f119;
	ld.global.u64 	%rd28, [%rd1+72];
	add.s64 	%rd29, %rd28, %rd24;
	st.f32 	[%rd29+8], %f120;
	ld.global.u64 	%rd30, [%rd1+80];
	add.s64 	%rd31, %rd30, %rd24;
	st.f32 	[%rd31], %f115;
	ld.global.u64 	%rd32, [%rd1+80];
	add.s64 	%rd33, %rd32, %rd24;
	st.f32 	[%rd33+4], %f116;
	ld.global.u64 	%rd34, [%rd1+80];
	add.s64 	%rd35, %rd34, %rd24;
	st.f32 	[%rd35+8], %f117;
$L__BB1_55:
	ret;

}
	// .globl	raymarch
.visible .entry raymarch(
	.param .u32 raymarch_param_0,
	.param .u32 raymarch_param_1,
	.param .u64 .ptr .align 1 raymarch_param_2,
	.param .u32 raymarch_param_3,
	.param .u64 .ptr .align 1 raymarch_param_4,
	.param .u32 raymarch_param_5,
	.param .u64 .ptr .align 1 raymarch_param_6,
	.param .u64 .ptr .align 1 raymarch_param_7,
	.param .u64 .ptr .align 1 raymarch_param_8
)
{
	.reg .pred 	%p<59>;
	.reg .b16 	%rs<14>;
	.reg .b32 	%r<92>;
	.reg .b32 	%f<549>;
	.reg .b64 	%rd<77>;
	.reg .b64 	%fd<7>;

	ld.param.u32 	%r18, [raymarch_param_0];
	ld.param.u32 	%r19, [raymarch_param_1];
	ld.param.u64 	%rd10, [raymarch_param_2];
	ld.param.u32 	%r16, [raymarch_param_3];
	ld.param.u64 	%rd13, [raymarch_param_4];
	ld.param.u32 	%r17, [raymarch_param_5];
	ld.param.u64 	%rd11, [raymarch_param_6];
	ld.param.u64 	%rd12, [raymarch_param_8];
	cvta.to.global.u64 	%rd1, %rd13;
	mov.u32 	%r21, %ctaid.x;
	mov.u32 	%r22, %ntid.x;
	mov.u32 	%r23, %tid.x;
	mad.lo.s32 	%r24, %r21, %r22, %r23;
	mov.u32 	%r25, %ctaid.y;
	mov.u32 	%r26, %ntid.y;
	mov.u32 	%r27, %tid.y;
	mad.lo.s32 	%r28, %r25, %r26, %r27;
	mad.lo.s32 	%r1, %r28, %r18, %r24;
	setp.ge.s32 	%p3, %r24, %r18;
	setp.ge.s32 	%p4, %r28, %r19;
	or.pred  	%p5, %p3, %p4;
	@%p5 bra 	$L__BB2_49;
	cvta.to.global.u64 	%rd14, %rd10;
	mul.wide.s32 	%rd15, %r16, 128;
	add.s64 	%rd2, %rd14, %rd15;
	ld.global.u64 	%rd16, [%rd2+72];
	cvta.to.global.u64 	%rd17, %rd16;
	mul.lo.s32 	%r2, %r1, 3;
	mul.wide.s32 	%rd18, %r2, 4;
	add.s64 	%rd19, %rd17, %rd18;
	ld.global.f32 	%f525, [%rd19];
	ld.global.f32 	%f526, [%rd19+4];
	ld.global.f32 	%f527, [%rd19+8];
	ld.global.u64 	%rd20, [%rd2+80];
	cvta.to.global.u64 	%rd21, %rd20;
	add.s64 	%rd3, %rd21, %rd18;
	ld.global.f32 	%f4, [%rd3];
	setp.lt.s32 	%p7, %r17, 1;
	mov.pred 	%p6, 0;
	mov.b32 	%r89, -1;
	mov.f32 	%f511, 0f00000000;
	mov.f32 	%f510, %f511;
	mov.f32 	%f509, %f511;
	mov.pred 	%p58, %p6;
	@%p7 bra 	$L__BB2_18;
	ld.global.f32 	%f5, [%rd3+4];
	ld.global.f32 	%f6, [%rd3+8];
	neg.s32 	%r3, %r17;
	cvta.to.global.u64 	%rd4, %rd12;
	mov.f32 	%f501, 0f00000000;
	mov.b32 	%r86, 0;
	add.s64 	%rd5, %rd1, 40;
	mov.f32 	%f509, %f501;
	mov.f32 	%f510, %f501;
	mov.f32 	%f511, %f501;
$L__BB2_3:
	mov.f32 	%f508, 0f60AD78EC;
	mov.b32 	%r89, -1;
	mov.b32 	%r88, 0;
	mov.u64 	%rd76, %rd5;
	mov.u32 	%r87, %r3;
$L__BB2_4:
	ld.global.nc.f32 	%f512, [%rd76+-24];
	ld.global.nc.f32 	%f513, [%rd76+-20];
	ld.global.nc.f32 	%f514, [%rd76+-16];
	ld.global.nc.u32 	%r34, [%rd76+36];
	setp.eq.s32 	%p8, %r34, 0;
	@%p8 bra 	$L__BB2_15;
	ld.global.nc.u32 	%r8, [%rd76+32];
	setp.eq.s32 	%p9, %r8, -1;
	mov.f32 	%f515, 0f00000000;
	@%p9 bra 	$L__BB2_7;
	mul.wide.u32 	%rd22, %r8, 80;
	add.s64 	%rd23, %rd4, %rd22;
	sub.f32 	%f139, %f525, %f512;
	sub.f32 	%f140, %f526, %f513;
	sub.f32 	%f141, %f527, %f514;
	ld.global.nc.f32 	%f142, [%rd23+36];
	ld.global.nc.f32 	%f143, [%rd23+40];
	mul.f32 	%f144, %f140, %f143;
	fma.rn.f32 	%f145, %f139, %f142, %f144;
	ld.global.nc.f32 	%f146, [%rd23+44];
	fma.rn.f32 	%f147, %f141, %f146, %f145;
	ld.global.nc.f32 	%f148, [%rd23+48];
	ld.global.nc.f32 	%f149, [%rd23+52];
	mul.f32 	%f150, %f140, %f149;
	fma.rn.f32 	%f151, %f139, %f148, %f150;
	ld.global.nc.f32 	%f152, [%rd23+56];
	fma.rn.f32 	%f153, %f141, %f152, %f151;
	ld.global.nc.f32 	%f154, [%rd23+60];
	ld.global.nc.f32 	%f155, [%rd23+64];
	mul.f32 	%f156, %f140, %f155;
	fma.rn.f32 	%f157, %f139, %f154, %f156;
	ld.global.nc.f32 	%f158, [%rd23+68];
	fma.rn.f32 	%f159, %f141, %f158, %f157;
	ld.global.nc.u32 	%r35, [%rd23+76];
	and.b32  	%r36, %r35, 1;
	setp.eq.b32 	%p10, %r36, 1;
	mov.f32 	%f160, 0f3F000000;
	copysign.f32 	%f161, %f147, %f160;
	add.rz.f32 	%f162, %f147, %f161;
	cvt.rzi.f32.f32 	%f163, %f162;
	selp.f32 	%f164, %f163, 0f00000000, %p10;
	and.b32  	%r37, %r35, 2;
	setp.eq.s32 	%p11, %r37, 0;
	copysign.f32 	%f165, %f153, %f160;
	add.rz.f32 	%f166, %f153, %f165;
	cvt.rzi.f32.f32 	%f167, %f166;
	selp.f32 	%f168, 0f00000000, %f167, %p11;
	and.b32  	%r38, %r35, 4;
	setp.eq.s32 	%p12, %r38, 0;
	copysign.f32 	%f169, %f159, %f160;
	add.rz.f32 	%f170, %f159, %f169;
	cvt.rzi.f32.f32 	%f171, %f170;
	selp.f32 	%f172, 0f00000000, %f171, %p12;
	ld.global.nc.f32 	%f173, [%rd23];
	ld.global.nc.f32 	%f174, [%rd23+4];
	mul.f32 	%f175, %f168, %f174;
	fma.rn.f32 	%f176, %f164, %f173, %f175;
	ld.global.nc.f32 	%f177, [%rd23+8];
	fma.rn.f32 	%f178, %f172, %f177, %f176;
	ld.global.nc.f32 	%f179, [%rd23+12];
	ld.global.nc.f32 	%f180, [%rd23+16];
	mul.f32 	%f181, %f168, %f180;
	fma.rn.f32 	%f182, %f164, %f179, %f181;
	ld.global.nc.f32 	%f183, [%rd23+20];
	fma.rn.f32 	%f184, %f172, %f183, %f182;
	ld.global.nc.f32 	%f185, [%rd23+24];
	ld.global.nc.f32 	%f186, [%rd23+28];
	mul.f32 	%f187, %f168, %f186;
	fma.rn.f32 	%f188, %f164, %f185, %f187;
	ld.global.nc.f32 	%f189, [%rd23+32];
	fma.rn.f32 	%f190, %f172, %f189, %f188;
	add.f32 	%f512, %f512, %f178;
	add.f32 	%f513, %f513, %f184;
	add.f32 	%f514, %f514, %f190;
	ld.global.nc.f32 	%f515, [%rd23+72];
$L__BB2_7:
	ld.global.nc.u32 	%r39, [%rd76+-40];
	mov.f32 	%f517, 0f4E6E6B28;
	setp.eq.s32 	%p13, %r39, 0;
	@%p13 bra 	$L__BB2_10;
	setp.ne.s32 	%p14, %r39, 1;
	@%p14 bra 	$L__BB2_13;
	ld.global.nc.f32 	%f192, [%rd76+-36];
	ld.global.nc.f32 	%f193, [%rd76+-32];
	ld.global.nc.f32 	%f194, [%rd76+-28];
	ld.global.nc.f32 	%f195, [%rd76+-12];
	ld.global.nc.f32 	%f196, [%rd76+-8];
	ld.global.nc.f32 	%f197, [%rd76+-4];
	ld.global.nc.f32 	%f198, [%rd76];
	ld.global.nc.f32 	%f199, [%rd76+4];
	ld.global.nc.f32 	%f200, [%rd76+8];
	ld.global.nc.f32 	%f201, [%rd76+12];
	ld.global.nc.f32 	%f202, [%rd76+16];
	ld.global.nc.f32 	%f203, [%rd76+20];
	sub.f32 	%f204, %f525, %f512;
	sub.f32 	%f205, %f526, %f513;
	sub.f32 	%f206, %f527, %f514;
	mul.f32 	%f207, %f205, %f196;
	fma.rn.f32 	%f208, %f204, %f195, %f207;
	fma.rn.f32 	%f209, %f206, %f197, %f208;
	mul.f32 	%f210, %f205, %f199;
	fma.rn.f32 	%f211, %f204, %f198, %f210;
	fma.rn.f32 	%f212, %f206, %f200, %f211;
	mul.f32 	%f213, %f205, %f202;
	fma.rn.f32 	%f214, %f204, %f201, %f213;
	fma.rn.f32 	%f215, %f206, %f203, %f214;
	abs.f32 	%f216, %f209;
	abs.f32 	%f217, %f212;
	abs.f32 	%f218, %f215;
	sub.f32 	%f219, %f216, %f192;
	sub.f32 	%f220, %f217, %f193;
	sub.f32 	%f221, %f218, %f194;
	max.f32 	%f222, %f220, %f221;
	max.f32 	%f223, %f219, %f222;
	min.f32 	%f224, %f223, 0f00000000;
	max.f32 	%f225, %f219, 0f00000000;
	max.f32 	%f226, %f220, 0f00000000;
	max.f32 	%f227, %f221, 0f00000000;
	mul.f32 	%f228, %f226, %f226;
	fma.rn.f32 	%f229, %f225, %f225, %f228;
	fma.rn.f32 	%f230, %f227, %f227, %f229;
	sqrt.rn.f32 	%f231, %f230;
	add.f32 	%f517, %f231, %f224;
	bra.uni 	$L__BB2_11;
$L__BB2_10:
	ld.global.nc.f32 	%f232, [%rd76+-36];
	sub.f32 	%f233, %f512, %f525;
	sub.f32 	%f234, %f513, %f526;
	sub.f32 	%f235, %f514, %f527;
	mul.f32 	%f236, %f234, %f234;
	fma.rn.f32 	%f237, %f233, %f233, %f236;
	fma.rn.f32 	%f238, %f235, %f235, %f237;
	sqrt.rn.f32 	%f239, %f238;
	sub.f32 	%f517, %f239, %f232;
$L__BB2_11:
	setp.geu.f32 	%p15, %f517, 0f00000000;
	@%p15 bra 	$L__BB2_13;
	sub.f32 	%f240, %f512, %f525;
	sub.f32 	%f241, %f513, %f526;
	sub.f32 	%f242, %f514, %f527;
	mul.f32 	%f243, %f241, %f241;
	fma.rn.f32 	%f244, %f240, %f240, %f243;
	fma.rn.f32 	%f245, %f242, %f242, %f244;
	sqrt.rn.f32 	%f246, %f245;
	sub.f32 	%f517, %f515, %f246;
$L__BB2_13:
	setp.geu.f32 	%p16, %f517, %f508;
	@%p16 bra 	$L__BB2_15;
	mov.f32 	%f511, %f512;
	mov.f32 	%f510, %f513;
	mov.f32 	%f509, %f514;
	mov.f32 	%f508, %f517;
	mov.u32 	%r89, %r88;
$L__BB2_15:
	add.s32 	%r88, %r88, 1;
	add.s32 	%r87, %r87, 1;
	setp.ne.s32 	%p17, %r87, 0;
	add.s64 	%rd76, %rd76, 80;
	@%p17 bra 	$L__BB2_4;
	setp.lt.s32 	%p18, %r89, 0;
	setp.lt.f32 	%p58, %f508, 0f3A83126F;
	or.pred  	%p19, %p18, %p58;
	setp.gt.f32 	%p20, %f501, 0f43480000;
	or.pred  	%p21, %p19, %p20;
	@%p21 bra 	$L__BB2_18;
	fma.rn.f32 	%f525, %f4, %f508, %f525;
	fma.rn.f32 	%f526, %f5, %f508, %f526;
	fma.rn.f32 	%f527, %f6, %f508, %f527;
	add.f32 	%f501, %f501, %f508;
	add.s32 	%r86, %r86, 1;
	setp.ne.s32 	%p23, %r86, 100;
	mov.pred 	%p58, %p6;
	@%p23 bra 	$L__BB2_3;
$L__BB2_18:
	setp.lt.s32 	%p24, %r89, 0;
	not.pred 	%p25, %p58;
	or.pred  	%p26, %p24, %p25;
	@%p26 bra 	$L__BB2_48;
	mul.wide.u32 	%rd34, %r89, 80;
	add.s64 	%rd8, %rd1, %rd34;
	ld.global.nc.u32 	%r14, [%rd8+64];
	setp.eq.s32 	%p27, %r14, -1;
	@%p27 bra 	$L__BB2_49;
	cvta.to.global.u64 	%rd35, %rd11;
	mul.wide.u32 	%rd36, %r14, 32;
	add.s64 	%rd9, %rd35, %rd36;
	ld.global.nc.u32 	%r15, [%rd8];
	setp.ne.s32 	%p28, %r15, 0;
	@%p28 bra 	$L__BB2_22;
	ld.global.nc.f32 	%f275, [%rd8+4];
	sub.f32 	%f276, %f525, %f511;
	sub.f32 	%f277, %f526, %f510;
	sub.f32 	%f278, %f527, %f509;
	div.rn.f32 	%f531, %f276, %f275;
	div.rn.f32 	%f532, %f277, %f275;
	div.rn.f32 	%f533, %f278, %f275;
	bra.uni 	$L__BB2_29;
$L__BB2_22:
	setp.ne.s32 	%p29, %r15, 1;
	@%p29 bra 	$L__BB2_29;
	ld.global.nc.f32 	%f248, [%rd8+4];
	ld.global.nc.f32 	%f249, [%rd8+8];
	ld.global.nc.f32 	%f250, [%rd8+12];
	ld.global.nc.f32 	%f51, [%rd8+28];
	ld.global.nc.f32 	%f52, [%rd8+32];
	ld.global.nc.f32 	%f53, [%rd8+36];
	ld.global.nc.f32 	%f54, [%rd8+40];
	ld.global.nc.f32 	%f55, [%rd8+44];
	ld.global.nc.f32 	%f56, [%rd8+48];
	ld.global.nc.f32 	%f57, [%rd8+52];
	ld.global.nc.f32 	%f58, [%rd8+56];
	ld.global.nc.f32 	%f59, [%rd8+60];
	sub.f32 	%f251, %f525, %f511;
	sub.f32 	%f252, %f526, %f510;
	sub.f32 	%f253, %f527, %f509;
	mul.f32 	%f254, %f252, %f52;
	fma.rn.f32 	%f255, %f251, %f51, %f254;
	fma.rn.f32 	%f60, %f253, %f53, %f255;
	mul.f32 	%f256, %f252, %f55;
	fma.rn.f32 	%f257, %f251, %f54, %f256;
	fma.rn.f32 	%f61, %f253, %f56, %f257;
	mul.f32 	%f258, %f252, %f58;
	fma.rn.f32 	%f259, %f251, %f57, %f258;
	fma.rn.f32 	%f62, %f253, %f59, %f259;
	abs.f32 	%f260, %f60;
	abs.f32 	%f261, %f61;
	abs.f32 	%f262, %f62;
	sub.f32 	%f263, %f260, %f248;
	sub.f32 	%f63, %f261, %f249;
	sub.f32 	%f265, %f262, %f250;
	setp.leu.f32 	%p30, %f263, %f63;
	setp.leu.f32 	%p31, %f263, %f265;
	or.pred  	%p32, %p30, %p31;
	mov.f32 	%f529, 0f00000000;
	mov.f32 	%f530, 0f00000000;
	@%p32 bra 	$L__BB2_25;
	setp.gt.f32 	%p36, %f60, 0f00000000;
	selp.f32 	%f528, 0f3F800000, 0fBF800000, %p36;
	bra.uni 	$L__BB2_28;
$L__BB2_25:
	setp.leu.f32 	%p33, %f63, %f265;
	mov.f32 	%f528, 0f00000000;
	@%p33 bra 	$L__BB2_27;
	setp.gt.f32 	%p35, %f61, 0f00000000;
	selp.f32 	%f529, 0f3F800000, 0fBF800000, %p35;
	bra.uni 	$L__BB2_28;
$L__BB2_27:
	setp.gt.f32 	%p34, %f62, 0f00000000;
	selp.f32 	%f530, 0f3F800000, 0fBF800000, %p34;
$L__BB2_28:
	mul.f32 	%f269, %f54, %f529;
	mul.f32 	%f270, %f55, %f529;
	mul.f32 	%f271, %f56, %f529;
	fma.rn.f32 	%f272, %f51, %f528, %f269;
	fma.rn.f32 	%f273, %f52, %f528, %f270;
	fma.rn.f32 	%f274, %f53, %f528, %f271;
	fma.rn.f32 	%f531, %f57, %f530, %f272;
	fma.rn.f32 	%f532, %f58, %f530, %f273;
	fma.rn.f32 	%f533, %f59, %f530, %f274;
$L__BB2_29:
	ld.global.nc.u32 	%r40, [%rd9+12];
	setp.eq.s32 	%p37, %r40, 0;
	@%p37 bra 	$L__BB2_44;
	setp.ne.s32 	%p38, %r15, 0;
	@%p38 bra 	$L__BB2_34;
	sub.f32 	%f77, %f525, %f511;
	sub.f32 	%f78, %f526, %f510;
	sub.f32 	%f79, %f527, %f509;
	mul.f32 	%f393, %f78, %f78;
	fma.rn.f32 	%f394, %f77, %f77, %f393;
	fma.rn.f32 	%f395, %f79, %f79, %f394;
	sqrt.rn.f32 	%f80, %f395;
	setp.leu.f32 	%p48, %f80, 0f00000000;
	mov.f32 	%f534, 0f00000000;
	mov.f32 	%f535, %f534;
	mov.f32 	%f536, %f534;
	@%p48 bra 	$L__BB2_33;
	div.rn.f32 	%f534, %f77, %f80;
	div.rn.f32 	%f535, %f78, %f80;
	div.rn.f32 	%f536, %f79, %f80;
$L__BB2_33:
	ld.global.nc.f32 	%f396, [%rd8+28];
	ld.global.nc.f32 	%f397, [%rd8+32];
	mul.f32 	%f398, %f535, %f397;
	fma.rn.f32 	%f399, %f534, %f396, %f398;
	ld.global.nc.f32 	%f400, [%rd8+36];
	fma.rn.f32 	%f401, %f536, %f400, %f399;
	ld.global.nc.f32 	%f402, [%rd8+40];
	ld.global.nc.f32 	%f403, [%rd8+44];
	mul.f32 	%f404, %f535, %f403;
	fma.rn.f32 	%f405, %f534, %f402, %f404;
	ld.global.nc.f32 	%f406, [%rd8+48];
	fma.rn.f32 	%f407, %f536, %f406, %f405;
	ld.global.nc.f32 	%f408, [%rd8+52];
	ld.global.nc.f32 	%f409, [%rd8+56];
	mul.f32 	%f410, %f535, %f409;
	fma.rn.f32 	%f411, %f534, %f408, %f410;
	ld.global.nc.f32 	%f412, [%rd8+60];
	fma.rn.f32 	%f413, %f536, %f412, %f411;
	abs.f32 	%f414, %f401;
	abs.f32 	%f415, %f413;
	setp.gt.f32 	%p49, %f415, %f414;
	selp.f32 	%f416, %f415, %f414, %p49;
	selp.f32 	%f417, %f414, %f415, %p49;
	div.rn.f32 	%f418, %f417, %f416;
	mul.f32 	%f419, %f418, %f418;
	fma.rn.f32 	%f420, %f419, 0f3B33710B, 0fBC807748;
	fma.rn.f32 	%f421, %f420, %f419, 0f3D2CDAB2;
	fma.rn.f32 	%f422, %f421, %f419, 0fBD992D10;
	fma.rn.f32 	%f423, %f422, %f419, 0f3DD9EA6C;
	fma.rn.f32 	%f424, %f423, %f419, 0fBE117CB1;
	fma.rn.f32 	%f425, %f424, %f419, 0f3E4CBCE0;
	fma.rn.f32 	%f426, %f425, %f419, 0fBEAAAA7D;
	mul.f32 	%f427, %f419, %f426;
	fma.rn.f32 	%f428, %f427, %f418, %f418;
	neg.f32 	%f429, %f428;
	fma.rn.f32 	%f430, 0f3F6EE581, 0f3FD774EB, %f429;
	selp.f32 	%f431, %f430, %f428, %p49;
	selp.f32 	%f432, 0f3F6EE581, 0f3FEEE581, %p49;
	selp.f32 	%f433, %f428, %f429, %p49;
	mov.b32 	%r60, %f401;
	fma.rn.f32 	%f434, %f432, 0f3FD774EB, %f433;
	setp.lt.s32 	%p50, %r60, 0;
	selp.f32 	%f435, %f434, %f431, %p50;
	add.f32 	%f436, %f414, %f415;
	setp.eq.f32 	%p51, %f416, 0f00000000;
	selp.f32 	%f437, 0f40490FDB, 0f00000000, %p50;
	setp.eq.f32 	%p52, %f414, %f415;
	selp.f32 	%f438, 0f4016CBE4, 0f3F490FDB, %p50;
	selp.f32 	%f439, %f438, %f435, %p52;
	selp.f32 	%f440, %f437, %f439, %p51;
	abs.f32 	%f441, %f436;
	setp.nan.f32 	%p53, %f441, %f441;
	copysign.f32 	%f442, %f413, %f440;
	selp.f32 	%f443, %f436, %f442, %p53;
	cvt.f64.f32 	%fd1, %f443;
	div.rn.f64 	%fd2, %fd1, 0d401921FB54442D18;
	add.f64 	%fd3, %fd2, 0d3FE0000000000000;
	cvt.rn.f32.f64 	%f444, %fd3;
	abs.f32 	%f445, %f407;
	fma.rn.f32 	%f446, %f445, 0fBF000000, 0f3F000000;
	rsqrt.approx.ftz.f32 	%f447, %f446;
	mul.f32 	%f448, %f446, %f447;
	mul.f32 	%f449, %f447, 0fBF000000;
	fma.rn.f32 	%f450, %f448, %f449, 0f3F000000;
	fma.rn.f32 	%f451, %f448, %f450, %f448;
	setp.eq.f32 	%p54, %f445, 0f3F800000;
	selp.f32 	%f452, 0f00000000, %f451, %p54;
	setp.gt.f32 	%p55, %f445, 0f3F0F5C29;
	selp.f32 	%f453, %f452, %f445, %p55;
	mul.f32 	%f454, %f453, %f453;
	fma.rn.f32 	%f455, %f454, 0f3D4DD2F7, 0f3C99CA97;
	fma.rn.f32 	%f456, %f455, %f454, 0f3D3F90E8;
	fma.rn.f32 	%f457, %f456, %f454, 0f3D993CCF;
	fma.rn.f32 	%f458, %f457, %f454, 0f3E2AAC04;
	mul.f32 	%f459, %f454, %f458;
	fma.rn.f32 	%f460, %f459, %f453, %f453;
	mul.f32 	%f461, %f460, 0fC0000000;
	fma.rn.f32 	%f462, 0f3F6EE581, 0f3FD774EB, %f461;
	selp.f32 	%f463, %f462, %f460, %p55;
	setp.num.f32 	%p56, %f463, %f463;
	copysign.f32 	%f464, %f407, %f463;
	selp.f32 	%f465, %f464, %f463, %p56;
	cvt.f64.f32 	%fd4, %f465;
	div.rn.f64 	%fd5, %fd4, 0dC00921FB54442D18;
	add.f64 	%fd6, %fd5, 0d3FE0000000000000;
	cvt.rn.f32.f64 	%f466, %fd6;
	max.f32 	%f467, %f444, 0f00000000;
	min.f32 	%f468, %f467, 0f3F800000;
	max.f32 	%f469, %f466, 0f00000000;
	min.f32 	%f470, %f469, 0f3F800000;
	ld.global.nc.v2.u32 	{%r61, %r62}, [%rd9+24];
	add.s32 	%r63, %r61, -1;
	cvt.rn.f32.u32 	%f471, %r63;
	mul.f32 	%f472, %f468, %f471;
	cvt.rzi.s32.f32 	%r64, %f472;
	min.s32 	%r65, %r64, %r63;
	add.s32 	%r66, %r62, -1;
	cvt.rn.f32.u32 	%f473, %r66;
	mul.f32 	%f474, %f470, %f473;
	cvt.rzi.s32.f32 	%r67, %f474;
	min.s32 	%r68, %r67, %r66;
	mad.lo.s32 	%r69, %r68, %r61, %r65;
	mul.lo.s32 	%r70, %r69, 3;
	ld.global.nc.u64 	%rd45, [%rd9+16];
	cvta.to.global.u64 	%rd46, %rd45;
	cvt.s64.s32 	%rd47, %r70;
	add.s64 	%rd48, %rd46, %rd47;
	ld.global.u8 	%rs11, [%rd48];
	ld.global.u8 	%rs12, [%rd48+1];
	ld.global.u8 	%rs13, [%rd48+2];
	cvt.rn.f32.u16 	%f475, %rs11;
	mul.f32 	%f546, %f475, 0f3B808081;
	cvt.rn.f32.u16 	%f476, %rs12;
	mul.f32 	%f547, %f476, 0f3B808081;
	cvt.rn.f32.u16 	%f477, %rs13;
	mul.f32 	%f548, %f477, 0f3B808081;
	bra.uni 	$L__BB2_45;
$L__BB2_34:
	setp.ne.s32 	%p39, %r15, 1;
	@%p39 bra 	$L__BB2_41;
	ld.global.nc.f32 	%f280, [%rd8+4];
	ld.global.nc.f32 	%f281, [%rd8+8];
	ld.global.nc.f32 	%f282, [%rd8+12];
	ld.global.nc.f32 	%f90, [%rd8+28];
	ld.global.nc.f32 	%f91, [%rd8+32];
	ld.global.nc.f32 	%f92, [%rd8+36];
	ld.global.nc.f32 	%f93, [%rd8+40];
	ld.global.nc.f32 	%f94, [%rd8+44];
	ld.global.nc.f32 	%f95, [%rd8+48];
	ld.global.nc.f32 	%f96, [%rd8+52];
	ld.global.nc.f32 	%f97, [%rd8+56];
	ld.global.nc.f32 	%f98, [%rd8+60];
	sub.f32 	%f283, %f525, %f511;
	sub.f32 	%f284, %f526, %f510;
	sub.f32 	%f285, %f527, %f509;
	mul.f32 	%f286, %f284, %f91;
	fma.rn.f32 	%f287, %f283, %f90, %f286;
	fma.rn.f32 	%f99, %f285, %f92, %f287;
	mul.f32 	%f288, %f284, %f94;
	fma.rn.f32 	%f289, %f283, %f93, %f288;
	fma.rn.f32 	%f100, %f285, %f95, %f289;
	mul.f32 	%f290, %f284, %f97;
	fma.rn.f32 	%f291, %f283, %f96, %f290;
	fma.rn.f32 	%f101, %f285, %f98, %f291;
	abs.f32 	%f292, %f99;
	abs.f32 	%f293, %f100;
	abs.f32 	%f294, %f101;
	sub.f32 	%f295, %f292, %f280;
	sub.f32 	%f102, %f293, %f281;
	sub.f32 	%f297, %f294, %f282;
	setp.leu.f32 	%p40, %f295, %f102;
	setp.leu.f32 	%p41, %f295, %f297;
	or.pred  	%p42, %p40, %p41;
	mov.f32 	%f538, 0f00000000;
	mov.f32 	%f539, 0f00000000;
	@%p42 bra 	$L__BB2_37;
	setp.gt.f32 	%p46, %f99, 0f00000000;
	selp.f32 	%f537, 0f3F800000, 0fBF800000, %p46;
	bra.uni 	$L__BB2_40;
$L__BB2_37:
	setp.leu.f32 	%p43, %f102, %f297;
	mov.f32 	%f537, 0f00000000;
	@%p43 bra 	$L__BB2_39;
	setp.gt.f32 	%p45, %f100, 0f00000000;
	selp.f32 	%f538, 0f3F800000, 0fBF800000, %p45;
	bra.uni 	$L__BB2_40;
$L__BB2_39:
	setp.gt.f32 	%p44, %f101, 0f00000000;
	selp.f32 	%f539, 0f3F800000, 0fBF800000, %p44;
$L__BB2_40:
	mul.f32 	%f301, %f93, %f538;
	mul.f32 	%f302, %f94, %f538;
	mul.f32 	%f303, %f95, %f538;
	fma.rn.f32 	%f304, %f90, %f537, %f301;
	fma.rn.f32 	%f305, %f91, %f537, %f302;
	fma.rn.f32 	%f306, %f92, %f537, %f303;
	fma.rn.f32 	%f540, %f96, %f539, %f304;
	fma.rn.f32 	%f541, %f97, %f539, %f305;
	fma.rn.f32 	%f542, %f98, %f539, %f306;
$L__BB2_41:
	mul.f32 	%f308, %f541, %f541;
	fma.rn.f32 	%f309, %f540, %f540, %f308;
	fma.rn.f32 	%f310, %f542, %f542, %f309;
	sqrt.rn.f32 	%f116, %f310;
	setp.leu.f32 	%p47, %f116, 0f00000000;
	mov.f32 	%f543, 0f00000000;
	mov.f32 	%f544, %f543;
	mov.f32 	%f545, %f543;
	@%p47 bra 	$L__BB2_43;
	neg.f32 	%f311, %f542;
	neg.f32 	%f312, %f541;
	neg.f32 	%f313, %f540;
	div.rn.f32 	%f543, %f313, %f116;
	div.rn.f32 	%f544, %f312, %f116;
	div.rn.f32 	%f545, %f311, %f116;
$L__BB2_43:
	sub.f32 	%f314, %f525, %f511;
	sub.f32 	%f315, %f526, %f510;
	sub.f32 	%f316, %f527, %f509;
	ld.global.nc.f32 	%f317, [%rd8+28];
	ld.global.nc.f32 	%f318, [%rd8+32];
	mul.f32 	%f319, %f315, %f318;
	fma.rn.f32 	%f320, %f314, %f317, %f319;
	ld.global.nc.f32 	%f321, [%rd8+36];
	fma.rn.f32 	%f322, %f316, %f321, %f320;
	ld.global.nc.f32 	%f323, [%rd8+40];
	ld.global.nc.f32 	%f324, [%rd8+44];
	mul.f32 	%f325, %f315, %f324;
	fma.rn.f32 	%f326, %f314, %f323, %f325;
	ld.global.nc.f32 	%f327, [%rd8+48];
	fma.rn.f32 	%f328, %f316, %f327, %f326;
	ld.global.nc.f32 	%f329, [%rd8+52];
	ld.global.nc.f32 	%f330, [%rd8+56];
	mul.f32 	%f331, %f315, %f330;
	fma.rn.f32 	%f332, %f314, %f329, %f331;
	ld.global.nc.f32 	%f333, [%rd8+60];
	fma.rn.f32 	%f334, %f316, %f333, %f332;
	ld.global.nc.f32 	%f335, [%rd8+4];
	ld.global.nc.f32 	%f336, [%rd8+8];
	ld.global.nc.f32 	%f337, [%rd8+12];
	abs.f32 	%f338, %f543;
	abs.f32 	%f339, %f544;
	abs.f32 	%f340, %f545;
	add.f32 	%f341, %f338, %f339;
	add.f32 	%f342, %f341, %f340;
	add.f32 	%f343, %f342, 0f3727C5AC;
	div.rn.f32 	%f344, %f338, %f343;
	div.rn.f32 	%f345, %f339, %f343;
	div.rn.f32 	%f346, %f340, %f343;
	add.f32 	%f347, %f337, %f337;
	div.rn.f32 	%f348, %f334, %f347;
	add.f32 	%f349, %f348, 0f3F000000;
	add.f32 	%f350, %f336, %f336;
	div.rn.f32 	%f351, %f328, %f350;
	add.f32 	%f352, %f351, 0f3F000000;
	add.f32 	%f353, %f335, %f335;
	div.rn.f32 	%f354, %f322, %f353;
	add.f32 	%f355, %f354, 0f3F000000;
	max.f32 	%f356, %f349, 0f00000000;
	min.f32 	%f357, %f356, 0f3F800000;
	max.f32 	%f358, %f352, 0f00000000;
	min.f32 	%f359, %f358, 0f3F800000;
	ld.global.nc.v2.u32 	{%r41, %r42}, [%rd9+24];
	add.s32 	%r43, %r41, -1;
	cvt.rn.f32.u32 	%f360, %r43;
	mul.f32 	%f361, %f357, %f360;
	cvt.rzi.s32.f32 	%r44, %f361;
	min.s32 	%r45, %r44, %r43;
	add.s32 	%r46, %r42, -1;
	cvt.rn.f32.u32 	%f362, %r46;
	mul.f32 	%f363, %f359, %f362;
	cvt.rzi.s32.f32 	%r47, %f363;
	min.s32 	%r48, %r47, %r46;
	mul.lo.s32 	%r49, %r48, %r41;
	add.s32 	%r50, %r49, %r45;
	mul.lo.s32 	%r51, %r50, 3;
	ld.global.nc.u64 	%rd37, [%rd9+16];
	cvta.to.global.u64 	%rd38, %rd37;
	cvt.s64.s32 	%rd39, %r51;
	add.s64 	%rd40, %rd38, %rd39;
	ld.global.u8 	%rs2, [%rd40];
	ld.global.u8 	%rs3, [%rd40+1];
	ld.global.u8 	%rs4, [%rd40+2];
	cvt.rn.f32.u16 	%f364, %rs2;
	mul.f32 	%f365, %f364, 0f3B808081;
	cvt.rn.f32.u16 	%f366, %rs3;
	mul.f32 	%f367, %f366, 0f3B808081;
	cvt.rn.f32.u16 	%f368, %rs4;
	mul.f32 	%f369, %f368, 0f3B808081;
	max.f32 	%f370, %f355, 0f00000000;
	min.f32 	%f371, %f370, 0f3F800000;
	mul.f32 	%f372, %f371, %f360;
	cvt.rzi.s32.f32 	%r52, %f372;
	min.s32 	%r53, %r52, %r43;
	mul.f32 	%f373, %f357, %f362;
	cvt.rzi.s32.f32 	%r54, %f373;
	min.s32 	%r55, %r54, %r46;
	mad.lo.s32 	%r56, %r55, %r41, %r53;
	mul.lo.s32 	%r57, %r56, 3;
	cvt.s64.s32 	%rd41, %r57;
	add.s64 	%rd42, %rd38, %rd41;
	ld.global.u8 	%rs5, [%rd42];
	ld.global.u8 	%rs6, [%rd42+1];
	ld.global.u8 	%rs7, [%rd42+2];
	cvt.rn.f32.u16 	%f374, %rs5;
	mul.f32 	%f375, %f374, 0f3B808081;
	cvt.rn.f32.u16 	%f376, %rs6;
	mul.f32 	%f377, %f376, 0f3B808081;
	cvt.rn.f32.u16 	%f378, %rs7;
	mul.f32 	%f379, %f378, 0f3B808081;
	add.s32 	%r58, %r49, %r53;
	mul.lo.s32 	%r59, %r58, 3;
	cvt.s64.s32 	%rd43, %r59;
	add.s64 	%rd44, %rd38, %rd43;
	ld.global.u8 	%rs8, [%rd44];
	ld.global.u8 	%rs9, [%rd44+1];
	ld.global.u8 	%rs10, [%rd44+2];
	cvt.rn.f32.u16 	%f380, %rs8;
	mul.f32 	%f381, %f380, 0f3B808081;
	cvt.rn.f32.u16 	%f382, %rs9;
	mul.f32 	%f383, %f382, 0f3B808081;
	cvt.rn.f32.u16 	%f384, %rs10;
	mul.f32 	%f385, %f384, 0f3B808081;
	mul.f32 	%f386, %f345, %f375;
	mul.f32 	%f387, %f345, %f377;
	mul.f32 	%f388, %f345, %f379;
	fma.rn.f32 	%f389, %f344, %f365, %f386;
	fma.rn.f32 	%f390, %f344, %f367, %f387;
	fma.rn.f32 	%f391, %f344, %f369, %f388;
	fma.rn.f32 	%f546, %f346, %f381, %f389;
	fma.rn.f32 	%f547, %f346, %f383, %f390;
	fma.rn.f32 	%f548, %f346, %f385, %f391;
	bra.uni 	$L__BB2_45;
$L__BB2_44:
	ld.global.nc.v2.f32 	{%f546, %f547}, [%rd9];
	ld.global.nc.f32 	%f548, [%rd9+8];
$L__BB2_45:
	mul.f32 	%f478, %f531, 0fBEC9C19B;
	fma.rn.f32 	%f479, %f532, 0fBF49C19B, %f478;
	fma.rn.f32 	%f480, %f533, 0f3EF21B87, %f479;
	max.f32 	%f481, %f480, 0f00000000;
	mul.f32 	%f132, %f481, %f546;
	mul.f32 	%f133, %f481, %f547;
	mul.f32 	%f134, %f481, %f548;
	ld.global.u32 	%r71, [%rd2+112];
	setp.lt.u32 	%p57, %r71, 2;
	@%p57 bra 	$L__BB2_47;
	cvt.s64.s32 	%rd59, %r2;
	ld.global.u64 	%rd60, [%rd2+88];
	cvta.to.global.u64 	%rd61, %rd60;
	mul.wide.s32 	%rd62, %r1, 4;
	add.s64 	%rd63, %rd61, %rd62;
	ld.global.u32 	%r75, [%rd63];
	add.s32 	%r76, %r75, 1;
	ld.global.u64 	%rd64, [%rd2+96];
	cvta.to.global.u64 	%rd65, %rd64;
	add.s64 	%rd66, %rd65, %rd59;
	ld.global.u8 	%r77, [%rd66];
	mul.lo.s32 	%r78, %r75, %r77;
	cvt.rn.f32.s32 	%f485, %r78;
	fma.rn.f32 	%f486, %f132, 0f437F0000, %f485;
	cvt.rn.f32.s32 	%f487, %r76;
	div.rn.f32 	%f488, %f486, %f487;
	cvt.rzi.u32.f32 	%r79, %f488;
	st.global.u8 	[%rd66], %r79;
	ld.global.u64 	%rd67, [%rd2+96];
	cvta.to.global.u64 	%rd68, %rd67;
	add.s64 	%rd69, %rd68, %rd59;
	ld.global.u8 	%r80, [%rd69+1];
	mul.lo.s32 	%r81, %r75, %r80;
	cvt.rn.f32.s32 	%f489, %r81;
	fma.rn.f32 	%f490, %f133, 0f437F0000, %f489;
	div.rn.f32 	%f491, %f490, %f487;
	cvt.rzi.u32.f32 	%r82, %f491;
	st.global.u8 	[%rd69+1], %r82;
	ld.global.u64 	%rd70, [%rd2+96];
	cvta.to.global.u64 	%rd71, %rd70;
	add.s64 	%rd72, %rd71, %rd59;
	ld.global.u8 	%r83, [%rd72+2];
	mul.lo.s32 	%r84, %r75, %r83;
	cvt.rn.f32.s32 	%f492, %r84;
	fma.rn.f32 	%f493, %f134, 0f437F0000, %f492;
	div.rn.f32 	%f494, %f493, %f487;
	cvt.rzi.u32.f32 	%r85, %f494;
	st.global.u8 	[%rd72+2], %r85;
	ld.global.u64 	%rd73, [%rd2+88];
	cvta.to.global.u64 	%rd74, %rd73;
	add.s64 	%rd75, %rd74, %rd62;
	st.global.u32 	[%rd75], %r76;
	bra.uni 	$L__BB2_49;
$L__BB2_47:
	cvt.s64.s32 	%rd49, %r2;
	mul.f32 	%f482, %f132, 0f437F0000;
	cvt.rzi.u32.f32 	%r72, %f482;
	ld.global.u64 	%rd50, [%rd2+104];
	cvta.to.global.u64 	%rd51, %rd50;
	add.s64 	%rd52, %rd51, %rd49;
	st.global.u8 	[%rd52], %r72;
	mul.f32 	%f483, %f133, 0f437F0000;
	cvt.rzi.u32.f32 	%r73, %f483;
	ld.global.u64 	%rd53, [%rd2+104];
	cvta.to.global.u64 	%rd54, %rd53;
	add.s64 	%rd55, %rd54, %rd49;
	st.global.u8 	[%rd55+1], %r73;
	mul.f32 	%f484, %f134, 0f437F0000;
	cvt.rzi.u32.f32 	%r74, %f484;
	ld.global.u64 	%rd56, [%rd2+104];
	cvta.to.global.u64 	%rd57, %rd56;
	add.s64 	%rd58, %rd57, %rd49;
	st.global.u8 	[%rd58+2], %r74;
	bra.uni 	$L__BB2_49;
$L__BB2_48:
	cvt.s64.s32 	%rd24, %r2;
	ld.global.u64 	%rd25, [%rd2+104];
	cvta.to.global.u64 	%rd26, %rd25;
	add.s64 	%rd27, %rd26, %rd24;
	mov.b16 	%rs1, 0;
	st.global.u8 	[%rd27], %rs1;
	ld.global.u64 	%rd28, [%rd2+104];
	cvta.to.global.u64 	%rd29, %rd28;
	add.s64 	%rd30, %rd29, %rd24;
	st.global.u8 	[%rd30+1], %rs1;
	ld.global.u64 	%rd31, [%rd2+104];
	cvta.to.global.u64 	%rd32, %rd31;
	add.s64 	%rd33, %rd32, %rd24;
	st.global.u8 	[%rd33+2], %rs1;
$L__BB2_49:
	ret;

}
	// .globl	print_str
.visible .entry print_str(
	.param .u64 .ptr .align 1 print_str_param_0
)
{
	.local .align 8 .b8 	__local_depot3[8];
	.reg .b64 	%SP;
	.reg .b64 	%SPL;
	.reg .b32 	%r<3>;
	.reg .b64 	%rd<6>;

	mov.u64 	%SPL, __local_depot3;
	cvta.local.u64 	%SP, %SPL;
	ld.param.u64 	%rd1, [print_str_param_0];
	add.u64 	%rd2, %SP, 0;
	add.u64 	%rd3, %SPL, 0;
	st.local.u64 	[%rd3], %rd1;
	mov.u64 	%rd4, $str;
	cvta.global.u64 	%rd5, %rd4;
	{ // callseq 0, 0
	.param .b64 param0;
	st.param.b64 	[param0], %rd5;
	.param .b64 param1;
	st.param.b64 	[param1], %rd2;
	.param .b32 retval0;
	call.uni (retval0), 
	vprintf, 
	(
	param0, 
	param1
	);
	ld.param.b32 	%r1, [retval0];
	} // callseq 0
	ret;

}
	// .globl	generate_image
.visible .entry generate_image(
	.param .u32 generate_image_param_0,
	.param .u32 generate_image_param_1,
	.param .u64 .ptr .align 1 generate_image_param_2
)
{
	.reg .pred 	%p<4>;
	.reg .b32 	%r<16>;
	.reg .b64 	%rd<5>;

	ld.param.u32 	%r3, [generate_image_param_0];
	ld.param.u32 	%r4, [generate_image_param_1];
	ld.param.u64 	%rd1, [generate_image_param_2];
	mov.u32 	%r6, %ctaid.x;
	mov.u32 	%r7, %ntid.x;
	mov.u32 	%r8, %tid.x;
	mad.lo.s32 	%r1, %r6, %r7, %r8;
	mov.u32 	%r9, %ctaid.y;
	mov.u32 	%r10, %ntid.y;
	mov.u32 	%r11, %tid.y;
	mad.lo.s32 	%r12, %r9, %r10, %r11;
	setp.ge.s32 	%p1, %r1, %r3;
	setp.ge.s32 	%p2, %r12, %r4;
	or.pred  	%p3, %p1, %p2;
	@%p3 bra 	$L__BB4_2;
	cvta.to.global.u64 	%rd2, %rd1;
	mad.lo.s32 	%r13, %r12, %r3, %r1;
	mul.lo.s32 	%r14, %r13, 3;
	cvt.s64.s32 	%rd3, %r14;
	add.s64 	%rd4, %rd2, %rd3;
	st.global.u8 	[%rd4], %r1;
	st.global.u8 	[%rd4+1], %r12;
	add.s32 	%r15, %r1, %r12;
	st.global.u8 	[%rd4+2], %r15;
$L__BB4_2:
	ret;

}
	// .globl	draw_circle
.visible .entry draw_circle(
	.param .u32 draw_circle_param_0,
	.param .u32 draw_circle_param_1,
	.param .f32 draw_circle_param_2,
	.param .f32 draw_circle_param_3,
	.param .u64 .ptr .align 1 draw_circle_param_4
)
{
	.reg .pred 	%p<5>;
	.reg .b16 	%rs<3>;
	.reg .b32 	%r<15>;
	.reg .b32 	%f<9>;
	.reg .b64 	%rd<5>;

	ld.param.u32 	%r4, [draw_circle_param_0];
	ld.param.u32 	%r5, [draw_circle_param_1];
	ld.param.f32 	%f1, [draw_circle_param_2];
	ld.param.f32 	%f2, [draw_circle_param_3];
	ld.param.u64 	%rd1, [draw_circle_param_4];
	mov.u32 	%r7, %ctaid.x;
	mov.u32 	%r8, %ntid.x;
	mov.u32 	%r9, %tid.x;
	mad.lo.s32 	%r1, %r7, %r8, %r9;
	mov.u32 	%r10, %ctaid.y;
	mov.u32 	%r11, %ntid.y;
	mov.u32 	%r12, %tid.y;
	mad.lo.s32 	%r13, %r10, %r11, %r12;
	setp.ge.s32 	%p1, %r1, %r4;
	setp.ge.s32 	%p2, %r13, %r5;
	or.pred  	%p3, %p1, %p2;
	@%p3 bra 	$L__BB5_3;
	mad.lo.s32 	%r3, %r13, %r4, %r1;
	cvt.rn.f32.s32 	%f3, %r1;
	sub.f32 	%f4, %f3, %f1;
	cvt.rn.f32.u32 	%f5, %r13;
	sub.f32 	%f6, %f5, %f2;
	mul.f32 	%f7, %f6, %f6;
	fma.rn.f32 	%f8, %f4, %f4, %f7;
	setp.gtu.f32 	%p4, %f8, 0f43C80000;
	@%p4 bra 	$L__BB5_3;
	mul.lo.s32 	%r14, %r3, 3;
	cvt.s64.s32 	%rd2, %r14;
	cvta.to.global.u64 	%rd3, %rd1;
	add.s64 	%rd4, %rd3, %rd2;
	mov.b16 	%rs1, 255;
	st.global.u8 	[%rd4], %rs1;
	mov.b16 	%rs2, 0;
	st.global.u8 	[%rd4+1], %rs2;
	st.global.u8 	[%rd4+2], %rs2;
$L__BB5_3:
	ret;

}
	// .globl	generate_rays_test
.visible .entry generate_rays_test(
	.param .u32 generate_rays_test_param_0,
	.param .u32 generate_rays_test_param_1
)
{
	.local .align 8 .b8 	__local_depot6[8];
	.reg .b64 	%SP;
	.reg .b64 	%SPL;
	.reg .pred 	%p<7>;
	.reg .b32 	%r<18>;
	.reg .b64 	%rd<5>;

	mov.u64 	%SPL, __local_depot6;
	cvta.local.u64 	%SP, %SPL;
	ld.param.u32 	%r3, [generate_rays_test_param_0];
	ld.param.u32 	%r5, [generate_rays_test_param_1];
	mov.u32 	%r6, %ctaid.x;
	mov.u32 	%r7, %ntid.x;
	mov.u32 	%r8, %tid.x;
	mad.lo.s32 	%r1, %r6, %r7, %r8;
	mov.u32 	%r9, %ctaid.y;
	mov.u32 	%r10, %ntid.y;
	mov.u32 	%r11, %tid.y;
	mad.lo.s32 	%r12, %r9, %r10, %r11;
	setp.ge.s32 	%p1, %r1, %r3;
	setp.ge.s32 	%p2, %r12, %r5;
	or.pred  	%p3, %p1, %p2;
	@%p3 bra 	$L__BB6_3;
	mul.lo.s32 	%r13, %r12, %r3;
	mul.lo.s32 	%r14, %r5, %r3;
	neg.s32 	%r15, %r1;
	setp.ne.s32 	%p4, %r13, %r15;
	setp.lt.s32 	%p5, %r14, 1;
	or.pred  	%p6, %p4, %p5;
	@%p6 bra 	$L__BB6_3;
	add.u64 	%rd1, %SP, 0;
	add.u64 	%rd2, %SPL, 0;
	st.local.v2.u32 	[%rd2], {%r3, %r5};
	mov.u64 	%rd3, $str$1;
	cvta.global.u64 	%rd4, %rd3;
	{ // callseq 1, 0
	.param .b64 param0;
	st.param.b64 	[param0], %rd4;
	.param .b64 param1;
	st.param.b64 	[param1], %rd1;
	.param .b32 retval0;
	call.uni (retval0), 
	vprintf, 
	(
	param0, 
	param1
	);
	ld.param.b32 	%r16, [retval0];
	} // callseq 1
$L__BB6_3:
	ret;

}
	// .globl	print_curand_state_size
.visible .entry print_curand_state_size()
{
	.local .align 8 .b8 	__local_depot7[8];
	.reg .b64 	%SP;
	.reg .b64 	%SPL;
	.reg .b32 	%r<3>;
	.reg .b64 	%rd<6>;

	mov.u64 	%SPL, __local_depot7;
	cvta.local.u64 	%SP, %SPL;
	add.u64 	%rd1, %SP, 0;
	add.u64 	%rd2, %SPL, 0;
	mov.b64 	%rd3, 48;
	st.local.u64 	[%rd2], %rd3;
	mov.u64 	%rd4, $str$2;
	cvta.global.u64 	%rd5, %rd4;
	{ // callseq 2, 0
	.param .b64 param0;
	st.param.b64 	[param0], %rd5;
	.param .b64 param1;
	st.param.b64 	[param1], %rd1;
	.param .b32 retval0;
	call.uni (retval0), 
	vprintf, 
	(
	param0, 
	param1
	);
	ld.param.b32 	%r1, [retval0];
	} // callseq 2
	ret;

}


// ===== COMPILED SASS (sm_100) =====

	.target	sm_100

	.elftype	@"ET_EXEC"


//--------------------- .note.nv.tkinfo           --------------------------
	.section	.note.nv.tkinfo,"",@"SHT_NOTE"
	.sectionflags	@"SHF_NOTE_NV_TKINFO"
	.tkinfo
        /*0018*/ 	.word	0x00000002
        /*0030*/ 	.string	""
        /*0030*/ 	.string	"ptxas"
        /*0030*/ 	.string	"Cuda compilation tools, release 13.0, V13.0.88"
        /*0030*/ 	.string	"Build cuda_13.0.r13.0/compiler.36424714_0"
        /*0030*/ 	.string	"-arch sm_100 -m 64 "



//--------------------- .note.nv.cuinfo           --------------------------
	.section	.note.nv.cuinfo,"",@"SHT_NOTE"
	.sectionflags	@"SHF_NOTE_NV_CUINFO"
        /*0018*/ 	.short	0x0002
        /*001a*/ 	.short	0x0064
        /*001c*/ 	.short	0x0082
	.zero		2


//--------------------- .nv.info                  --------------------------
	.section	.nv.info,"",@"SHT_CUDA_INFO"
	.align	4


	//----- nvinfo : EIATTR_REGCOUNT
	.align		4
        /*0000*/ 	.byte	0x04, 0x2f
        /*0002*/ 	.short	(.L_13 - .L_12)
	.align		4
.L_12:
        /*0004*/ 	.word	index@(reset_accum)
        /*0008*/ 	.word	0x00000008


	//----- nvinfo : EIATTR_FRAME_SIZE
	.align		4
.L_13:
        /*000c*/ 	.byte	0x04, 0x11
        /*000e*/ 	.short	(.L_15 - .L_14)
	.align		4
.L_14:
        /*0010*/ 	.word	index@(reset_accum)
        /*0014*/ 	.word	0x00000000


	//----- nvinfo : EIATTR_REGCOUNT
	.align		4
.L_15:
        /*0018*/ 	.byte	0x04, 0x2f
        /*001a*/ 	.short	(.L_17 - .L_16)
	.align		4
.L_16:
        /*001c*/ 	.word	index@(generate_rays)
        /*0020*/ 	.word	0x00000023


	//----- nvinfo : EIATTR_FRAME_SIZE
	.align		4
.L_17:
        /*0024*/ 	.byte	0x04, 0x11
        /*0026*/ 	.short	(.L_19 - .L_18)
	.align		4
.L_18:
        /*0028*/ 	.word	index@($__internal_5_$__cuda_sm3x_div_rn_noftz_f32_slowpath)
        /*002c*/ 	.word	0x00000000


	//----- nvinfo : EIATTR_FRAME_SIZE
	.align		4
.L_19:
        /*0030*/ 	.byte	0x04, 0x11
        /*0032*/ 	.short	(.L_21 - .L_20)
	.align		4
.L_20:
        /*0034*/ 	.word	index@($__internal_4_$__cuda_sm20_sqrt_rn_f32_slowpath)
        /*0038*/ 	.word	0x00000000


	//----- nvinfo : EIATTR_FRAME_SIZE
	.align		4
.L_21:
        /*003c*/ 	.byte	0x04, 0x11
        /*003e*/ 	.short	(.L_23 - .L_22)
	.align		4
.L_22:
        /*0040*/ 	.word	index@($__internal_3_$__cuda_sm20_rcp_rn_f32_slowpath)
        /*0044*/ 	.word	0x00000000


	//----- nvinfo : EIATTR_FRAME_SIZE
	.align		4
.L_23:
        /*0048*/ 	.byte	0x04, 0x11
        /*004a*/ 	.short	(.L_25 - .L_24)
	.align		4
.L_24:
        /*004c*/ 	.word	index@(generate_rays)
        /*0050*/ 	.word	0x00000000


	//----- nvinfo : EIATTR_REGCOUNT
	.align		4
.L_25:
        /*0054*/ 	.byte	0x04, 0x2f
        /*0056*/ 	.short	(.L_27 - .L_26)
	.align		4
.L_26:
        /*0058*/ 	.word	index@(raymarch)
        /*005c*/ 	.word	0x00000029


	//----- nvinfo : EIATTR_FRAME_SIZE
	.align		4
.L_27:
        /*0060*/ 	.byte	0x04, 0x11
        /*0062*/ 	.short	(.L_29 - .L_28)
	.align		4
.L_28:
        /*0064*/ 	.word	index@($__internal_2_$__cuda_sm3x_div_rn_noftz_f32_slowpath)
        /*0068*/ 	.word	0x00000000


	//----- nvinfo : EIATTR_FRAME_SIZE
	.align		4
.L_29:
        /*006c*/ 	.byte	0x04, 0x11
        /*006e*/ 	.short	(.L_31 - .L_30)
	.align		4
.L_30:
        /*0070*/ 	.word	index@($__internal_1_$__cuda_sm20_sqrt_rn_f32_slowpath)
        /*0074*/ 	.word	0x00000000


	//----- nvinfo : EIATTR_FRAME_SIZE
	.align		4
.L_31:
        /*0078*/ 	.byte	0x04, 0x11
        /*007a*/ 	.short	(.L_33 - .L_32)
	.align		4
.L_32:
        /*007c*/ 	.word	index@($__internal_0_$__cuda_sm20_div_rn_f64_full)
        /*0080*/ 	.word	0x00000000


	//----- nvinfo : EIATTR_FRAME_SIZE
	.align		4
.L_33:
        /*0084*/ 	.byte	0x04, 0x11
        /*0086*/ 	.short	(.L_35 - .L_34)
	.align		4
.L_34:
        /*0088*/ 	.word	index@(raymarch)
        /*008c*/ 	.word	0x00000000


	//----- nvinfo : EIATTR_REGCOUNT
	.align		4
.L_35:
        /*0090*/ 	.byte	0x04, 0x2f
        /*0092*/ 	.short	(.L_37 - .L_36)
	.align		4
.L_36:
        /*0094*/ 	.word	index@(print_str)
        /*0098*/ 	.word	0x00000018


	//----- nvinfo : EIATTR_FRAME_SIZE
	.align		4
.L_37:
        /*009c*/ 	.byte	0x04, 0x11
        /*009e*/ 	.short	(.L_39 - .L_38)
	.align		4
.L_38:
        /*00a0*/ 	.word	index@(print_str)
        /*00a4*/ 	.word	0x00000008


	//----- nvinfo : EIATTR_REGCOUNT
	.align		4
.L_39:
        /*00a8*/ 	.byte	0x04, 0x2f
        /*00aa*/ 	.short	(.L_41 - .L_40)
	.align		4
.L_40:
        /*00ac*/ 	.word	index@(generate_image)
        /*00b0*/ 	.word	0x0000000a


	//----- nvinfo : EIATTR_FRAME_SIZE
	.align		4
.L_41:
        /*00b4*/ 	.byte	0x04, 0x11
        /*00b6*/ 	.short	(.L_43 - .L_42)
	.align		4
.L_42:
        /*00b8*/ 	.word	index@(generate_image)
        /*00bc*/ 	.word	0x00000000


	//----- nvinfo : EIATTR_REGCOUNT
	.align		4
.L_43:
        /*00c0*/ 	.byte	0x04, 0x2f
        /*00c2*/ 	.short	(.L_45 - .L_44)
	.align		4
.L_44:
        /*00c4*/ 	.word	index@(draw_circle)
        /*00c8*/ 	.word	0x00000008


	//----- nvinfo : EIATTR_FRAME_SIZE
	.align		4
.L_45:
        /*00cc*/ 	.byte	0x04, 0x11
        /*00ce*/ 	.short	(.L_47 - .L_46)
	.align		4
.L_46:
        /*00d0*/ 	.word	index@(draw_circle)
        /*00d4*/ 	.word	0x00000000


	//----- nvinfo : EIATTR_REGCOUNT
	.align		4
.L_47:
        /*00d8*/ 	.byte	0x04, 0x2f
        /*00da*/ 	.short	(.L_49 - .L_48)
	.align		4
.L_48:
        /*00dc*/ 	.word	index@(generate_rays_test)
        /*00e0*/ 	.word	0x00000018


	//----- nvinfo : EIATTR_FRAME_SIZE
	.align		4
.L_49:
        /*00e4*/ 	.byte	0x04, 0x11
        /*00e6*/ 	.short	(.L_51 - .L_50)
	.align		4
.L_50:
        /*00e8*/ 	.word	index@(generate_rays_test)
        /*00ec*/ 	.word	0x00000008


	//----- nvinfo : EIATTR_REGCOUNT
	.align		4
.L_51:
        /*00f0*/ 	.byte	0x04, 0x2f
        /*00f2*/ 	.short	(.L_53 - .L_52)
	.align		4
.L_52:
        /*00f4*/ 	.word	index@(print_curand_state_size)
        /*00f8*/ 	.word	0x00000018


	//----- nvinfo : EIATTR_FRAME_SIZE
	.align		4
.L_53:
        /*00fc*/ 	.byte	0x04, 0x11
        /*00fe*/ 	.short	(.L_55 - .L_54)
	.align		4
.L_54:
        /*0100*/ 	.word	index@(print_curand_state_size)
        /*0104*/ 	.word	0x00000008


	//----- nvinfo : EIATTR_MIN_STACK_SIZE
	.align		4
.L_55:
        /*0108*/ 	.byte	0x04, 0x12
        /*010a*/ 	.short	(.L_57 - .L_56)
	.align		4
.L_56:
        /*010c*/ 	.word	index@(print_curand_state_size)
        /*0110*/ 	.word	0x00000008


	//----- nvinfo : EIATTR_MIN_STACK_SIZE
	.align		4
.L_57:
        /*0114*/ 	.byte	0x04, 0x12
        /*0116*/ 	.short	(.L_59 - .L_58)
	.align		4
.L_58:
        /*0118*/ 	.word	index@(generate_rays_test)
        /*011c*/ 	.word	0x00000008


	//----- nvinfo : EIATTR_MIN_STACK_SIZE
	.align		4
.L_59:
        /*0120*/ 	.byte	0x04, 0x12
        /*0122*/ 	.short	(.L_61 - .L_60)
	.align		4
.L_60:
        /*0124*/ 	.word	index@(draw_circle)
        /*0128*/ 	.word	0x00000000


	//----- nvinfo : EIATTR_MIN_STACK_SIZE
	.align		4
.L_61:
        /*012c*/ 	.byte	0x04, 0x12
        /*012e*/ 	.short	(.L_63 - .L_62)
	.align		4
.L_62:
        /*0130*/ 	.word	index@(generate_image)
        /*0134*/ 	.word	0x00000000


	//----- nvinfo : EIATTR_MIN_STACK_SIZE
	.align		4
.L_63:
        /*0138*/ 	.byte	0x04, 0x12
        /*013a*/ 	.short	(.L_65 - .L_64)
	.align		4
.L_64:
        /*013c*/ 	.word	index@(print_str)
        /*0140*/ 	.word	0x00000008


	//----- nvinfo : EIATTR_MIN_STACK_SIZE
	.align		4
.L_65:
        /*0144*/ 	.byte	0x04, 0x12
        /*0146*/ 	.short	(.L_67 - .L_66)
	.align		4
.L_66:
        /*0148*/ 	.word	index@(raymarch)
        /*014c*/ 	.word	0x00000000


	//----- nvinfo : EIATTR_MIN_STACK_SIZE
	.align		4
.L_67:
        /*0150*/ 	.byte	0x04, 0x12
        /*0152*/ 	.short	(.L_69 - .L_68)
	.align		4
.L_68:
        /*0154*/ 	.word	index@(generate_rays)
        /*0158*/ 	.word	0x00000000


	//----- nvinfo : EIATTR_MIN_STACK_SIZE
	.align		4
.L_69:
        /*015c*/ 	.byte	0x04, 0x12
        /*015e*/ 	.short	(.L_71 - .L_70)
	.align		4
.L_70:
        /*0160*/ 	.word	index@(reset_accum)
        /*0164*/ 	.word	0x00000000
.L_71:


//--------------------- .nv.compat                --------------------------
	.section	.nv.compat,"",@"SHT_CUDA_COMPAT_INFO"
	.align	4
        /*0000*/ 	.byte	0x02, 0x09, 0x00, 0x00, 0x02, 0x02, 0x01, 0x00, 0x02, 0x05, 0x05, 0x00, 0x03, 0x07, 0x01, 0x01
        /*0010*/ 	.byte	0x02, 0x03, 0x00, 0x00, 0x02, 0x06, 0x01, 0x00, 0x04, 0x0b, 0x08, 0x00, 0x01, 0x00, 0x00, 0x00
        /*0020*/ 	.byte	0x00, 0x00, 0x00, 0x00


//--------------------- .nv.info.print_curand_state_size --------------------------
	.section	.nv.info.print_curand_state_size,"",@"SHT_CUDA_INFO"
	.sectionflags	@""
	.align	4


	//----- nvinfo : EIATTR_CUDA_API_VERSION
	.align		4
        /*0000*/ 	.byte	0x04, 0x37
        /*0002*/ 	.short	(.L_73 - .L_72)
.L_72:
        /*0004*/ 	.word	0x00000082


	//----- nvinfo : EIATTR_SPARSE_MMA_MASK
	.align		4
.L_73:
        /*0008*/ 	.byte	0x03, 0x50
        /*000a*/ 	.short	0x0000


	//----- nvinfo : EIATTR_MAXREG_COUNT
	.align		4
        /*000c*/ 	.byte	0x03, 0x1b
        /*000e*/ 	.short	0x00ff


	//----- nvinfo : EIATTR_EXTERNS
	.align		4
        /*0010*/ 	.byte	0x04, 0x0f
        /*0012*/ 	.short	(.L_75 - .L_74)


	//   ....[0]....
	.align		4
.L_74:
        /*0014*/ 	.word	index@(vprintf)


	//----- nvinfo : EIATTR_MERCURY_ISA_VERSION
	.align		4
.L_75:
        /*0018*/ 	.byte	0x03, 0x5f
        /*001a*/ 	.short	0x0101


	//----- nvinfo : EIATTR_VRC_CTA_INIT_COUNT
	.align		4
        /*001c*/ 	.byte	0x02, 0x4a
	.zero		1
	.zero		1


	//----- nvinfo : EIATTR_SYSCALL_OFFSETS
	.align		4
        /*0020*/ 	.byte	0x04, 0x46
        /*0022*/ 	.short	(.L_77 - .L_76)


	//   ....[0]....
.L_76:
        /*0024*/ 	.word	0x000000f0


	//----- nvinfo : EIATTR_EXIT_INSTR_OFFSETS
	.align		4
.L_77:
        /*0028*/ 	.byte	0x04, 0x1c
        /*002a*/ 	.short	(.L_79 - .L_78)


	//   ....[0]....
.L_78:
        /*002c*/ 	.word	0x00000100


	//----- nvinfo : EIATTR_SW_WAR
	.align		4
.L_79:
        /*0030*/ 	.byte	0x04, 0x36
        /*0032*/ 	.short	(.L_81 - .L_80)
.L_80:
        /*0034*/ 	.word	0x00000008
.L_81:


//--------------------- .nv.info.generate_rays_test --------------------------
	.section	.nv.info.generate_rays_test,"",@"SHT_CUDA_INFO"
	.sectionflags	@""
	.align	4


	//----- nvinfo : EIATTR_CUDA_API_VERSION
	.align		4
        /*0000*/ 	.byte	0x04, 0x37
        /*0002*/ 	.short	(.L_83 - .L_82)
.L_82:
        /*0004*/ 	.word	0x00000082


	//----- nvinfo : EIATTR_KPARAM_INFO
	.align		4
.L_83:
        /*0008*/ 	.byte	0x04, 0x17
        /*000a*/ 	.short	(.L_85 - .L_84)
.L_84:
        /*000c*/ 	.word	0x00000000
        /*0010*/ 	.short	0x0001
        /*0012*/ 	.short	0x0004
        /*0014*/ 	.byte	0x00, 0xf0, 0x11, 0x00


	//----- nvinfo : EIATTR_KPARAM_INFO
	.align		4
.L_85:
        /*0018*/ 	.byte	0x04, 0x17
        /*001a*/ 	.short	(.L_87 - .L_86)
.L_86:
        /*001c*/ 	.word	0x00000000
        /*0020*/ 	.short	0x0000
        /*0022*/ 	.short	0x0000
        /*0024*/ 	.byte	0x00, 0xf0, 0x11, 0x00


	//----- nvinfo : EIATTR_SPARSE_MMA_MASK
	.align		4
.L_87:
        /*0028*/ 	.byte	0x03, 0x50
        /*002a*/ 	.short	0x0000


	//----- nvinfo : EIATTR_MAXREG_COUNT
	.align		4
        /*002c*/ 	.byte	0x03, 0x1b
        /*002e*/ 	.short	0x00ff


	//----- nvinfo : EIATTR_EXTERNS
	.align		4
        /*0030*/ 	.byte	0x04, 0x0f
        /*0032*/ 	.short	(.L_89 - .L_88)


	//   ....[0]....
	.align		4
.L_88:
        /*0034*/ 	.word	index@(vprintf)


	//----- nvinfo : EIATTR_MERCURY_ISA_VERSION
	.align		4
.L_89:
        /*0038*/ 	.byte	0x03, 0x5f
        /*003a*/ 	.short	0x0101


	//----- nvinfo : EIATTR_VRC_CTA_INIT_COUNT
	.align		4
        /*003c*/ 	.byte	0x02, 0x4a
	.zero		1
	.zero		1


	//----- nvinfo : EIATTR_SYSCALL_OFFSETS
	.align		4
        /*0040*/ 	.byte	0x04, 0x46
        /*0042*/ 	.short	(.L_91 - .L_90)


	//   ....[0]....
.L_90:
        /*0044*/ 	.word	0x000001f0


	//----- nvinfo : EIATTR_EXIT_INSTR_OFFSETS
	.align		4
.L_91:
        /*0048*/ 	.byte	0x04, 0x1c
        /*004a*/ 	.short	(.L_93 - .L_92)


	//   ....[0]....
.L_92:
        /*004c*/ 	.word	0x00000110


	//   ....[1]....
        /*0050*/ 	.word	0x00000170


	//   ....[2]....
        /*0054*/ 	.word	0x00000200


	//----- nvinfo : EIATTR_CRS_STACK_SIZE
	.align		4
.L_93:
        /*0058*/ 	.byte	0x04, 0x1e
        /*005a*/ 	.short	(.L_95 - .L_94)
.L_94:
        /*005c*/ 	.word	0x00000000


	//----- nvinfo : EIATTR_CBANK_PARAM_SIZE
	.align		4
.L_95:
        /*0060*/ 	.byte	0x03, 0x19
        /*0062*/ 	.short	0x0008


	//----- nvinfo : EIATTR_PARAM_CBANK
	.align		4
        /*0064*/ 	.byte	0x04, 0x0a
        /*0066*/ 	.short	(.L_97 - .L_96)
	.align		4
.L_96:
        /*0068*/ 	.word	index@(.nv.constant0.generate_rays_test)
        /*006c*/ 	.short	0x0380
        /*006e*/ 	.short	0x0008


	//----- nvinfo : EIATTR_SW_WAR
	.align		4
.L_97:
        /*0070*/ 	.byte	0x04, 0x36
        /*0072*/ 	.short	(.L_99 - .L_98)
.L_98:
        /*0074*/ 	.word	0x00000008
.L_99:


//--------------------- .nv.info.draw_circle      --------------------------
	.section	.nv.info.draw_circle,"",@"SHT_CUDA_INFO"
	.sectionflags	@""
	.align	4


	//----- nvinfo : EIATTR_CUDA_API_VERSION
	.align		4
        /*0000*/ 	.byte	0x04, 0x37
        /*0002*/ 	.short	(.L_101 - .L_100)
.L_100:
        /*0004*/ 	.word	0x00000082


	//----- nvinfo : EIATTR_KPARAM_INFO
	.align		4
.L_101:
        /*0008*/ 	.byte	0x04, 0x17
        /*000a*/ 	.short	(.L_103 - .L_102)
.L_102:
        /*000c*/ 	.word	0x00000000
        /*0010*/ 	.short	0x0004
        /*0012*/ 	.short	0x0010
        /*0014*/ 	.byte	0x00, 0xf5, 0x21, 0x00


	//----- nvinfo : EIATTR_KPARAM_INFO
	.align		4
.L_103:
        /*0018*/ 	.byte	0x04, 0x17
        /*001a*/ 	.short	(.L_105 - .L_104)
.L_104:
        /*001c*/ 	.word	0x00000000
        /*0020*/ 	.short	0x0003
        /*0022*/ 	.short	0x000c
        /*0024*/ 	.byte	0x00, 0xf0, 0x11, 0x00


	//----- nvinfo : EIATTR_KPARAM_INFO
	.align		4
.L_105:
        /*0028*/ 	.byte	0x04, 0x17
        /*002a*/ 	.short	(.L_107 - .L_106)
.L_106:
        /*002c*/ 	.word	0x00000000
        /*0030*/ 	.short	0x0002
        /*0032*/ 	.short	0x0008
        /*0034*/ 	.byte	0x00, 0xf0, 0x11, 0x00


	//----- nvinfo : EIATTR_KPARAM_INFO
	.align		4
.L_107:
        /*0038*/ 	.byte	0x04, 0x17
        /*003a*/ 	.short	(.L_109 - .L_108)
.L_108:
        /*003c*/ 	.word	0x00000000
        /*0040*/ 	.short	0x0001
        /*0042*/ 	.short	0x0004
        /*0044*/ 	.byte	0x00, 0xf0, 0x11, 0x00


	//----- nvinfo : EIATTR_KPARAM_INFO
	.align		4
.L_109:
        /*0048*/ 	.byte	0x04, 0x17
        /*004a*/ 	.short	(.L_111 - .L_110)
.L_110:
        /*004c*/ 	.word	0x00000000
        /*0050*/ 	.short	0x0000
        /*0052*/ 	.short	0x0000
        /*0054*/ 	.byte	0x00, 0xf0, 0x11, 0x00


	//----- nvinfo : EIATTR_SPARSE_MMA_MASK
	.align		4
.L_111:
        /*0058*/ 	.byte	0x03, 0x50
        /*005a*/ 	.short	0x0000


	//----- nvinfo : EIATTR_MAXREG_COUNT
	.align		4
        /*005c*/ 	.byte	0x03, 0x1b
        /*005e*/ 	.short	0x00ff


	//----- nvinfo : EIATTR_MERCURY_ISA_VERSION
	.align		4
        /*0060*/ 	.byte	0x03, 0x5f
        /*0062*/ 	.short	0x0101


	//----- nvinfo : EIATTR_VRC_CTA_INIT_COUNT
	.align		4
        /*0064*/ 	.byte	0x02, 0x4a
	.zero		1
	.zero		1


	//----- nvinfo : EIATTR_EXIT_INSTR_OFFSETS
	.align		4
        /*0068*/ 	.byte	0x04, 0x1c
        /*006a*/ 	.short	(.L_113 - .L_112)


	//   ....[0]....
.L_112:
        /*006c*/ 	.word	0x000000c0


	//   ....[1]....
        /*0070*/ 	.word	0x00000160


	//   ....[2]....
        /*0074*/ 	.word	0x00000210


	//----- nvinfo : EIATTR_CBANK_PARAM_SIZE
	.align		4
.L_113:
        /*0078*/ 	.byte	0x03, 0x19
        /*007a*/ 	.short	0x0018


	//----- nvinfo : EIATTR_PARAM_CBANK
	.align		4
        /*007c*/ 	.byte	0x04, 0x0a
        /*007e*/ 	.short	(.L_115 - .L_114)
	.align		4
.L_114:
        /*0080*/ 	.word	index@(.nv.constant0.draw_circle)
        /*0084*/ 	.short	0x0380
        /*0086*/ 	.short	0x0018


	//----- nvinfo : EIATTR_SW_WAR
	.align		4
.L_115:
        /*0088*/ 	.byte	0x04, 0x36
        /*008a*/ 	.short	(.L_117 - .L_116)
.L_116:
        /*008c*/ 	.word	0x00000008
.L_117:


//--------------------- .nv.info.generate_image   --------------------------
	.section	.nv.info.generate_image,"",@"SHT_CUDA_INFO"
	.sectionflags	@""
	.align	4


	//----- nvinfo : EIATTR_CUDA_API_VERSION
	.align		4
        /*0000*/ 	.byte	0x04, 0x37
        /*0002*/ 	.short	(.L_119 - .L_118)
.L_118:
        /*0004*/ 	.word	0x00000082


	//----- nvinfo : EIATTR_KPARAM_INFO
	.align		4
.L_119:
        /*0008*/ 	.byte	0x04, 0x17
        /*000a*/ 	.short	(.L_121 - .L_120)
.L_120:
        /*000c*/ 	.word	0x00000000
        /*0010*/ 	.short	0x0002
        /*0012*/ 	.short	0x0008
        /*0014*/ 	.byte	0x00, 0xf5, 0x21, 0x00


	//----- nvinfo : EIATTR_KPARAM_INFO
	.align		4
.L_121:
        /*0018*/ 	.byte	0x04, 0x17
        /*001a*/ 	.short	(.L_123 - .L_122)
.L_122:
        /*001c*/ 	.word	0x00000000
        /*0020*/ 	.short	0x0001
        /*0022*/ 	.short	0x0004
        /*0024*/ 	.byte	0x00, 0xf0, 0x11, 0x00


	//----- nvinfo : EIATTR_KPARAM_INFO
	.align		4
.L_123:
        /*0028*/ 	.byte	0x04, 0x17
        /*002a*/ 	.short	(.L_125 - .L_124)
.L_124:
        /*002c*/ 	.word	0x00000000
        /*0030*/ 	.short	0x0000
        /*0032*/ 	.short	0x0000
        /*0034*/ 	.byte	0x00, 0xf0, 0x11, 0x00


	//----- nvinfo : EIATTR_SPARSE_MMA_MASK
	.align		4
.L_125:
        /*0038*/ 	.byte	0x03, 0x50
        /*003a*/ 	.short	0x0000


	//----- nvinfo : EIATTR_MAXREG_COUNT
	.align		4
        /*003c*/ 	.byte	0x03, 0x1b
        /*003e*/ 	.short	0x00ff


	//----- nvinfo : EIATTR_MERCURY_ISA_VERSION
	.align		4
        /*0040*/ 	.byte	0x03, 0x5f
        /*0042*/ 	.short	0x0101


	//----- nvinfo : EIATTR_VRC_CTA_INIT_COUNT
	.align		4
        /*0044*/ 	.byte	0x02, 0x4a
	.zero		1
	.zero		1


	//----- nvinfo : EIATTR_EXIT_INSTR_OFFSETS
	.align		4
        /*0048*/ 	.byte	0x04, 0x1c
        /*004a*/ 	.short	(.L_127 - .L_126)


	//   ....[0]....
.L_126:
        /*004c*/ 	.word	0x000000c0


	//   ....[1]....
        /*0050*/ 	.word	0x00000170


	//----- nvinfo : EIATTR_CBANK_PARAM_SIZE
	.align		4
.L_127:
        /*0054*/ 	.byte	0x03, 0x19
        /*0056*/ 	.short	0x0010


	//----- nvinfo : EIATTR_PARAM_CBANK
	.align		4
        /*0058*/ 	.byte	0x04, 0x0a
        /*005a*/ 	.short	(.L_129 - .L_128)
	.align		4
.L_128:
        /*005c*/ 	.word	index@(.nv.constant0.generate_image)
        /*0060*/ 	.short	0x0380
        /*0062*/ 	.short	0x0010


	//----- nvinfo : EIATTR_SW_WAR
	.align		4
.L_129:
        /*0064*/ 	.byte	0x04, 0x36
        /*0066*/ 	.short	(.L_131 - .L_130)
.L_130:
        /*0068*/ 	.word	0x00000008
.L_131:


//--------------------- .nv.info.print_str        --------------------------
	.section	.nv.info.print_str,"",@"SHT_CUDA_INFO"
	.sectionflags	@""
	.align	4


	//----- nvinfo : EIATTR_CUDA_API_VERSION
	.align		4
        /*0000*/ 	.byte	0x04, 0x37
        /*0002*/ 	.short	(.L_133 - .L_132)
.L_132:
        /*0004*/ 	.word	0x00000082


	//----- nvinfo : EIATTR_KPARAM_INFO
	.align		4
.L_133:
        /*0008*/ 	.byte	0x04, 0x17
        /*000a*/ 	.short	(.L_135 - .L_134)
.L_134:
        /*000c*/ 	.word	0x00000000
        /*0010*/ 	.short	0x0000
        /*0012*/ 	.short	0x0000
        /*0014*/ 	.byte	0x00, 0xf5, 0x21, 0x00


	//----- nvinfo : EIATTR_SPARSE_MMA_MASK
	.align		4
.L_135:
        /*0018*/ 	.byte	0x03, 0x50
        /*001a*/ 	.short	0x0000


	//----- nvinfo : EIATTR_MAXREG_COUNT
	.align		4
        /*001c*/ 	.byte	0x03, 0x1b
        /*001e*/ 	.short	0x00ff


	//----- nvinfo : EIATTR_EXTERNS
	.align		4
        /*0020*/ 	.byte	0x04, 0x0f
        /*0022*/ 	.short	(.L_137 - .L_136)


	//   ....[0]....
	.align		4
.L_136:
        /*0024*/ 	.word	index@(vprintf)


	//----- nvinfo : EIATTR_MERCURY_ISA_VERSION
	.align		4
.L_137:
        /*0028*/ 	.byte	0x03, 0x5f
        /*002a*/ 	.short	0x0101


	//----- nvinfo : EIATTR_VRC_CTA_INIT_COUNT
	.align		4
        /*002c*/ 	.byte	0x02, 0x4a
	.zero		1
	.zero		1


	//----- nvinfo : EIATTR_SYSCALL_OFFSETS
	.align		4
        /*0030*/ 	.byte	0x04, 0x46
        /*0032*/ 	.short	(.L_139 - .L_138)


	//   ....[0]....
.L_138:
        /*0034*/ 	.word	0x000000e0


	//----- nvinfo : EIATTR_EXIT_INSTR_OFFSETS
	.align		4
.L_139:
        /*0038*/ 	.byte	0x04, 0x1c
        /*003a*/ 	.short	(.L_141 - .L_140)


	//   ....[0]....
.L_140:
        /*003c*/ 	.word	0x000000f0


	//----- nvinfo : EIATTR_CBANK_PARAM_SIZE
	.align		4
.L_141:
        /*0040*/ 	.byte	0x03, 0x19
        /*0042*/ 	.short	0x0008


	//----- nvinfo : EIATTR_PARAM_CBANK
	.align		4
        /*0044*/ 	.byte	0x04, 0x0a
        /*0046*/ 	.short	(.L_143 - .L_142)
	.align		4
.L_142:
        /*0048*/ 	.word	index@(.nv.constant0.print_str)
        /*004c*/ 	.short	0x0380
        /*004e*/ 	.short	0x0008


	//----- nvinfo : EIATTR_SW_WAR
	.align		4
.L_143:
        /*0050*/ 	.byte	0x04, 0x36
        /*0052*/ 	.short	(.L_145 - .L_144)
.L_144:
        /*0054*/ 	.word	0x00000008
.L_145:


//--------------------- .nv.info.raymarch         --------------------------
	.section	.nv.info.raymarch,"",@"SHT_CUDA_INFO"
	.sectionflags	@""
	.align	4


	//----- nvinfo : EIATTR_CUDA_API_VERSION
	.align		4
        /*0000*/ 	.byte	0x04, 0x37
        /*0002*/ 	.short	(.L_147 - .L_146)
.L_146:
        /*0004*/ 	.word	0x00000082


	//----- nvinfo : EIATTR_KPARAM_INFO
	.align		4
.L_147:
        /*0008*/ 	.byte	0x04, 0x17
        /*000a*/ 	.short	(.L_149 - .L_148)
.L_148:
        /*000c*/ 	.word	0x00000000
        /*0010*/ 	.short	0x0008
        /*0012*/ 	.short	0x0038
        /*0014*/ 	.byte	0x00, 0xf5, 0x21, 0x00


	//----- nvinfo : EIATTR_KPARAM_INFO
	.align		4
.L_149:
        /*0018*/ 	.byte	0x04, 0x17
        /*001a*/ 	.short	(.L_151 - .L_150)
.L_150:
        /*001c*/ 	.word	0x00000000
        /*0020*/ 	.short	0x0007
        /*0022*/ 	.short	0x0030
        /*0024*/ 	.byte	0x00, 0xf5, 0x21, 0x00


	//----- nvinfo : EIATTR_KPARAM_INFO
	.align		4
.L_151:
        /*0028*/ 	.byte	0x04, 0x17
        /*002a*/ 	.short	(.L_153 - .L_152)
.L_152:
        /*002c*/ 	.word	0x00000000
        /*0030*/ 	.short	0x0006
        /*0032*/ 	.short	0x0028
        /*0034*/ 	.byte	0x00, 0xf5, 0x21, 0x00


	//----- nvinfo : EIATTR_KPARAM_INFO
	.align		4
.L_153:
        /*0038*/ 	.byte	0x04, 0x17
        /*003a*/ 	.short	(.L_155 - .L_154)
.L_154:
        /*003c*/ 	.word	0x00000000
        /*0040*/ 	.short	0x0005
        /*0042*/ 	.short	0x0020
        /*0044*/ 	.byte	0x00, 0xf0, 0x11, 0x00


	//----- nvinfo : EIATTR_KPARAM_INFO
	.align		4
.L_155:
        /*0048*/ 	.byte	0x04, 0x17
        /*004a*/ 	.short	(.L_157 - .L_156)
.L_156:
        /*004c*/ 	.word	0x00000000
        /*0050*/ 	.short	0x0004
        /*0052*/ 	.short	0x0018
        /*0054*/ 	.byte	0x00, 0xf5, 0x21, 0x00


	//----- nvinfo : EIATTR_KPARAM_INFO
	.align		4
.L_157:
        /*0058*/ 	.byte	0x04, 0x17
        /*005a*/ 	.short	(.L_159 - .L_158)
.L_158:
        /*005c*/ 	.word	0x00000000
        /*0060*/ 	.short	0x0003
        /*0062*/ 	.short	0x0010
        /*0064*/ 	.byte	0x00, 0xf0, 0x11, 0x00


	//----- nvinfo : EIATTR_KPARAM_INFO
	.align		4
.L_159:
        /*0068*/ 	.byte	0x04, 0x17
        /*006a*/ 	.short	(.L_161 - .L_160)
.L_160:
        /*006c*/ 	.word	0x00000000
        /*0070*/ 	.short	0x0002
        /*0072*/ 	.short	0x0008
        /*0074*/ 	.byte	0x00, 0xf5, 0x21, 0x00


	//----- nvinfo : EIATTR_KPARAM_INFO
	.align		4
.L_161:
        /*0078*/ 	.byte	0x04, 0x17
        /*007a*/ 	.short	(.L_163 - .L_162)
.L_162:
        /*007c*/ 	.word	0x00000000
        /*0080*/ 	.short	0x0001
        /*0082*/ 	.short	0x0004
        /*0084*/ 	.byte	0x00, 0xf0, 0x11, 0x00


	//----- nvinfo : EIATTR_KPARAM_INFO
	.align		4
.L_163:
        /*0088*/ 	.byte	0x04, 0x17
        /*008a*/ 	.short	(.L_165 - .L_164)
.L_164:
        /*008c*/ 	.word	0x00000000
        /*0090*/ 	.short	0x0000
        /*0092*/ 	.short	0x0000
        /*0094*/ 	.byte	0x00, 0xf0, 0x11, 0x00


	//----- nvinfo : EIATTR_SPARSE_MMA_MASK
	.align		4
.L_165:
        /*0098*/ 	.byte	0x03, 0x50
        /*009a*/ 	.short	0x0000


	//----- nvinfo : EIATTR_MAXREG_COUNT
	.align		4
        /*009c*/ 	.byte	0x03, 0x1b
        /*009e*/ 	.short	0x00ff


	//----- nvinfo : EIATTR_MERCURY_ISA_VERSION
	.align		4
        /*00a0*/ 	.byte	0x03, 0x5f
        /*00a2*/ 	.short	0x0101


	//----- nvinfo : EIATTR_VRC_CTA_INIT_COUNT
	.align		4
        /*00a4*/ 	.byte	0x02, 0x4a
	.zero		1
	.zero		1


	//----- nvinfo : EIATTR_EXIT_INSTR_OFFSETS
	.align		4
        /*00a8*/ 	.byte	0x04, 0x1c
        /*00aa*/ 	.short	(.L_167 - .L_166)


	//   ....[0]....
.L_166:
        /*00ac*/ 	.word	0x000000d0


	//   ....[1]....
        /*00b0*/ 	.word	0x00001060


	//   ....[2]....
        /*00b4*/ 	.word	0x00003f70


	//   ....[3]....
        /*00b8*/ 	.word	0x000040b0


	//   ....[4]....
        /*00bc*/ 	.word	0x00004190


	//----- nvinfo : EIATTR_CRS_STACK_SIZE
	.align		4
.L_167:
        /*00c0*/ 	.byte	0x04, 0x1e
        /*00c2*/ 	.short	(.L_169 - .L_168)
.L_168:
        /*00c4*/ 	.word	0x00000000


	//----- nvinfo : EIATTR_CBANK_PARAM_SIZE
	.align		4
.L_169:
        /*00c8*/ 	.byte	0x03, 0x19
        /*00ca*/ 	.short	0x0040


	//----- nvinfo : EIATTR_PARAM_CBANK
	.align		4
        /*00cc*/ 	.byte	0x04, 0x0a
        /*00ce*/ 	.short	(.L_171 - .L_170)
	.align		4
.L_170:
        /*00d0*/ 	.word	index@(.nv.constant0.raymarch)
        /*00d4*/ 	.short	0x0380
        /*00d6*/ 	.short	0x0040


	//----- nvinfo : EIATTR_SW_WAR
	.align		4
.L_171:
        /*00d8*/ 	.byte	0x04, 0x36
        /*00da*/ 	.short	(.L_173 - .L_172)
.L_172:
        /*00dc*/ 	.word	0x00000008
.L_173:


//--------------------- .nv.info.generate_rays    --------------------------
	.section	.nv.info.generate_rays,"",@"SHT_CUDA_INFO"
	.sectionflags	@""
	.align	4


	//----- nvinfo : EIATTR_CUDA_API_VERSION
	.align		4
        /*0000*/ 	.byte	0x04, 0x37
        /*0002*/ 	.short	(.L_175 - .L_174)
.L_174:
        /*0004*/ 	.word	0x00000082


	//----- nvinfo : EIATTR_KPARAM_INFO
	.align		4
.L_175:
        /*0008*/ 	.byte	0x04, 0x17
        /*000a*/ 	.short	(.L_177 - .L_176)
.L_176:
        /*000c*/ 	.word	0x00000000
        /*0010*/ 	.short	0x0003
        /*0012*/ 	.short	0x0010
        /*0014*/ 	.byte	0x00, 0xf0, 0x11, 0x00


	//----- nvinfo : EIATTR_KPARAM_INFO
	.align		4
.L_177:
        /*0018*/ 	.byte	0x04, 0x17
        /*001a*/ 	.short	(.L_179 - .L_178)
.L_178:
        /*001c*/ 	.word	0x00000000
        /*0020*/ 	.short	0x0002
        /*0022*/ 	.short	0x0008
        /*0024*/ 	.byte	0x00, 0xf5, 0x21, 0x00


	//----- nvinfo : EIATTR_KPARAM_INFO
	.align		4
.L_179:
        /*0028*/ 	.byte	0x04, 0x17
        /*002a*/ 	.short	(.L_181 - .L_180)
.L_180:
        /*002c*/ 	.word	0x00000000
        /*0030*/ 	.short	0x0001
        /*0032*/ 	.short	0x0004
        /*0034*/ 	.byte	0x00, 0xf0, 0x11, 0x00


	//----- nvinfo : EIATTR_KPARAM_INFO
	.align		4
.L_181:
        /*0038*/ 	.byte	0x04, 0x17
        /*003a*/ 	.short	(.L_183 - .L_182)
.L_182:
        /*003c*/ 	.word	0x00000000
        /*0040*/ 	.short	0x0000
        /*0042*/ 	.short	0x0000
        /*0044*/ 	.byte	0x00, 0xf0, 0x11, 0x00


	//----- nvinfo : EIATTR_SPARSE_MMA_MASK
	.align		4
.L_183:
        /*0048*/ 	.byte	0x03, 0x50
        /*004a*/ 	.short	0x0000


	//----- nvinfo : EIATTR_MAXREG_COUNT
	.align		4
        /*004c*/ 	.byte	0x03, 0x1b
        /*004e*/ 	.short	0x00ff


	//----- nvinfo : EIATTR_MERCURY_ISA_VERSION
	.align		4
        /*0050*/ 	.byte	0x03, 0x5f
        /*0052*/ 	.short	0x0101


	//----- nvinfo : EIATTR_INT_WARP_WIDE_INSTR_OFFSETS
	.align		4
        /*0054*/ 	.byte	0x04, 0x31
        /*0056*/ 	.short	(.L_185 - .L_184)


	//   ....[0]....
.L_184:
        /*0058*/ 	.word	0x00001740


	//----- nvinfo : EIATTR_VRC_CTA_INIT_COUNT
	.align		4
.L_185:
        /*005c*/ 	.byte	0x02, 0x4a
	.zero		1
	.zero		1


	//----- nvinfo : EIATTR_EXIT_INSTR_OFFSETS
	.align		4
        /*0060*/ 	.byte	0x04, 0x1c
        /*0062*/ 	.short	(.L_187 - .L_186)


	//   ....[0]....
.L_186:
        /*0064*/ 	.word	0x000000c0


	//   ....[1]....
        /*0068*/ 	.word	0x00002290


	//----- nvinfo : EIATTR_CRS_STACK_SIZE
	.align		4
.L_187:
        /*006c*/ 	.byte	0x04, 0x1e
        /*006e*/ 	.short	(.L_189 - .L_188)
.L_188:
        /*0070*/ 	.word	0x00000000


	//----- nvinfo : EIATTR_CBANK_PARAM_SIZE
	.align		4
.L_189:
        /*0074*/ 	.byte	0x03, 0x19
        /*0076*/ 	.short	0x0014


	//----- nvinfo : EIATTR_PARAM_CBANK
	.align		4
        /*0078*/ 	.byte	0x04, 0x0a
        /*007a*/ 	.short	(.L_191 - .L_190)
	.align		4
.L_190:
        /*007c*/ 	.word	index@(.nv.constant0.generate_rays)
        /*0080*/ 	.short	0x0380
        /*0082*/ 	.short	0x0014


	//----- nvinfo : EIATTR_SW_WAR
	.align		4
.L_191:
        /*0084*/ 	.byte	0x04, 0x36
        /*0086*/ 	.short	(.L_193 - .L_192)
.L_192:
        /*0088*/ 	.word	0x00000008
.L_193:


//--------------------- .nv.info.reset_accum      --------------------------
	.section	.nv.info.reset_accum,"",@"SHT_CUDA_INFO"
	.sectionflags	@""
	.align	4


	//----- nvinfo : EIATTR_CUDA_API_VERSION
	.align		4
        /*0000*/ 	.byte	0x04, 0x37
        /*0002*/ 	.short	(.L_195 - .L_194)
.L_194:
        /*0004*/ 	.word	0x00000082


	//----- nvinfo : EIATTR_KPARAM_INFO
	.align		4
.L_195:
        /*0008*/ 	.byte	0x04, 0x17
        /*000a*/ 	.short	(.L_197 - .L_196)
.L_196:
        /*000c*/ 	.word	0x00000000
        /*0010*/ 	.short	0x0001
        /*0012*/ 	.short	0x0008
        /*0014*/ 	.byte	0x00, 0xf0, 0x11, 0x00


	//----- nvinfo : EIATTR_KPARAM_INFO
	.align		4
.L_197:
        /*0018*/ 	.byte	0x04, 0x17
        /*001a*/ 	.short	(.L_199 - .L_198)
.L_198:
        /*001c*/ 	.word	0x00000000
        /*0020*/ 	.short	0x0000
        /*0022*/ 	.short	0x0000
        /*0024*/ 	.byte	0x00, 0xf5, 0x21, 0x00


	//----- nvinfo : EIATTR_SPARSE_MMA_MASK
	.align		4
.L_199:
        /*0028*/ 	.byte	0x03, 0x50
        /*002a*/ 	.short	0x0000


	//----- nvinfo : EIATTR_MAXREG_COUNT
	.align		4
        /*002c*/ 	.byte	0x03, 0x1b
        /*002e*/ 	.short	0x00ff


	//----- nvinfo : EIATTR_MERCURY_ISA_VERSION
	.align		4
        /*0030*/ 	.byte	0x03, 0x5f
        /*0032*/ 	.short	0x0101


	//----- nvinfo : EIATTR_VRC_CTA_INIT_COUNT
	.align		4
        /*0034*/ 	.byte	0x02, 0x4a
	.zero		1
	.zero		1


	//----- nvinfo : EIATTR_EXIT_INSTR_OFFSETS
	.align		4
        /*0038*/ 	.byte	0x04, 0x1c
        /*003a*/ 	.short	(.L_201 - .L_200)


	//   ....[0]....
.L_200:
        /*003c*/ 	.word	0x00000070


	//   ....[1]....
        /*0040*/ 	.word	0x000000c0


	//----- nvinfo : EIATTR_CBANK_PARAM_SIZE
	.align		4
.L_201:
        /*0044*/ 	.byte	0x03, 0x19
        /*0046*/ 	.short	0x000c


	//----- nvinfo : EIATTR_PARAM_CBANK
	.align		4
        /*0048*/ 	.byte	0x04, 0x0a
        /*004a*/ 	.short	(.L_203 - .L_202)
	.align		4
.L_202:
        /*004c*/ 	.word	index@(.nv.constant0.reset_accum)
        /*0050*/ 	.short	0x0380
        /*0052*/ 	.short	0x000c


	//----- nvinfo : EIATTR_SW_WAR
	.align		4
.L_203:
        /*0054*/ 	.byte	0x04, 0x36
        /*0056*/ 	.short	(.L_205 - .L_204)
.L_204:
        /*0058*/ 	.word	0x00000008
.L_205:


//--------------------- .nv.callgraph             --------------------------
	.section	.nv.callgraph,"",@"SHT_CUDA_CALLGRAPH"
	.align	4
	.sectionentsize	8
	.align		4
        /*0000*/ 	.word	0x00000000
	.align		4
        /*0004*/ 	.word	0xffffffff
	.align		4
        /*0008*/ 	.word	index@(print_curand_state_size)
	.align		4
        /*000c*/ 	.word	index@(vprintf)
	.align		4
        /*0010*/ 	.word	index@(generate_rays_test)
	.align		4
        /*0014*/ 	.word	index@(vprintf)
	.align		4
        /*0018*/ 	.word	index@(print_str)
	.align		4
        /*001c*/ 	.word	index@(vprintf)
	.align		4
        /*0020*/ 	.word	0x00000000
	.align		4
        /*0024*/ 	.word	0xfffffffe
	.align		4
        /*0028*/ 	.word	0x00000000
	.align		4
        /*002c*/ 	.word	0xfffffffd
	.align		4
        /*0030*/ 	.word	0x00000000
	.align		4
        /*0034*/ 	.word	0xfffffffc


//--------------------- .nv.constant4             --------------------------
	.section	.nv.constant4,"a",@progbits
	.align	8
	.align		8
.nv.constant4:
        /*0000*/ 	.dword	vprintf
	.align		8
        /*0008*/ 	.dword	precalc_xorwow_matrix
	.align		8
        /*0010*/ 	.dword	precalc_xorwow_offset_matrix
	.align		8
        /*0018*/ 	.dword	mrg32k3aM1
	.align		8
        /*0020*/ 	.dword	mrg32k3aM2
	.align		8
        /*0028*/ 	.dword	mrg32k3aM1SubSeq
	.align		8
        /*0030*/ 	.dword	mrg32k3aM2SubSeq
	.align		8
        /*0038*/ 	.dword	mrg32k3aM1Seq
	.align		8
        /*0040*/ 	.dword	mrg32k3aM2Seq
	.align		8
        /*0048*/ 	.dword	$str
	.align		8
        /*0050*/ 	.dword	$str$1
	.align		8
        /*0058*/ 	.dword	$str$2


//--------------------- .nv.constant3             --------------------------
	.section	.nv.constant3,"a",@progbits
	.align	8
.nv.constant3:
	.type		__cr_lgamma_table,@object
	.size		__cr_lgamma_table,(.L_8 - __cr_lgamma_table)
__cr_lgamma_table:
        /*0000*/ 	.byte	0x00, 0x00, 0x00, 0x00, 0x00, 0x00, 0x00, 0x00, 0x00, 0x00, 0x00, 0x00, 0x00, 0x00, 0x00, 0x00
        /*0010*/ 	.byte	0xef, 0x39, 0xfa, 0xfe, 0x42, 0x2e, 0xe6, 0x3f, 0x02, 0x20, 0x2a, 0xfa, 0x0b, 0xab, 0xfc, 0x3f
        /*0020*/ 	.byte	0xf9, 0x2c, 0x92, 0x7c, 0xa7, 0x6c, 0x09, 0x40, 0xc9, 0x79, 0x44, 0x3c, 0x64, 0x26, 0x13, 0x40
        /*0030*/ 	.byte	0xca, 0x01, 0xcf, 0x3a, 0x27, 0x51, 0x1a, 0x40, 0x30, 0xcc, 0x2d, 0xf3, 0xe1, 0x0c, 0x21, 0x40
        /*0040*/ 	.byte	0x0d, 0xb7, 0xfc, 0x82, 0x8e, 0x35, 0x25, 0x40
.L_8:


//--------------------- .text.print_curand_state_size --------------------------
	.section	.text.print_curand_state_size,"ax",@progbits
	.align	128
        .global         print_curand_state_size
        .type           print_curand_state_size,@function
        .size           print_curand_state_size,(.L_x_174 - print_curand_state_size)
        .other          print_curand_state_size,@"STO_CUDA_ENTRY STV_DEFAULT"
print_curand_state_size:
.text.print_curand_state_size:
[----:B------:R-:W0:Y:S01]  /*0000*/  LDC R1, c[0x0][0x37c] ;  /* 0x0000df00ff017b82 */ /* 0x000e220000000800 */
[----:B------:R-:W-:Y:S02]  /*0010*/  HFMA2 R9, -RZ, RZ, 0, 0 ;  /* 0x00000000ff097431 */ /* 0x000fe400000001ff */
[----:B0-----:R-:W-:Y:S01]  /*0020*/  VIADD R1, R1, 0xfffffff8 ;  /* 0xfffffff801017836 */ /* 0x001fe20000000000 */
[----:B------:R-:W-:Y:S01]  /*0030*/  MOV R0, 0x0 ;  /* 0x0000000000007802 */ /* 0x000fe20000000f00 */
[----:B------:R-:W-:Y:S01]  /*0040*/  IMAD.MOV.U32 R8, RZ, RZ, 0x30 ;  /* 0x00000030ff087424 */ /* 0x000fe200078e00ff */
[----:B------:R-:W0:Y:S02]  /*0050*/  LDCU UR4, c[0x0][0x2f8] ;  /* 0x00005f00ff0477ac */ /* 0x000e240008000800 */
[----:B------:R1:W2:Y:S02]  /*0060*/  LDC.64 R2, c[0x4][R0] ;  /* 0x0100000000027b82 */ /* 0x0002a40000000a00 */
[----:B------:R1:W-:Y:S01]  /*0070*/  STL.64 [R1], R8 ;  /* 0x0000000801007387 */ /* 0x0003e20000100a00 */
[----:B------:R-:W3:Y:S01]  /*0080*/  LDCU.64 UR6, c[0x4][0x58] ;  /* 0x01000b00ff0677ac */ /* 0x000ee20008000a00 */
[----:B------:R-:W4:Y:S01]  /*0090*/  LDCU UR5, c[0x0][0x2fc] ;  /* 0x00005f80ff0577ac */ /* 0x000f220008000800 */
[----:B0-----:R-:W-:Y:S01]  /*00a0*/  IADD3 R6, P0, PT, R1, UR4, RZ ;  /* 0x0000000401067c10 */ /* 0x001fe2000ff1e0ff */
[----:B---3--:R-:W-:Y:S01]  /*00b0*/  IMAD.U32 R4, RZ, RZ, UR6 ;  /* 0x00000006ff047e24 */ /* 0x008fe2000f8e00ff */
[----:B------:R-:W-:-:S03]  /*00c0*/  MOV R5, UR7 ;  /* 0x0000000700057c02 */ /* 0x000fc60008000f00 */
[----:B-1--4-:R-:W-:-:S08]  /*00d0*/  IMAD.X R7, RZ, RZ, UR5, P0 ;  /* 0x00000005ff077e24 */ /* 0x012fd000080e06ff */
[----:B------:R-:W-:-:S07]  /*00e0*/  LEPC R20, `(.L_x_0) ;  /* 0x000000001014794e */ /* 0x000fce0000000000 */
[----:B--2---:R-:W-:Y:S05]  /*00f0*/  CALL.ABS.NOINC R2 ;  /* 0x0000000002007343 */ /* 0x004fea0003c00000 */
.L_x_0:
[----:B------:R-:W-:Y:S05]  /*0100*/  EXIT ;  /* 0x000000000000794d */ /* 0x000fea0003800000 */
.L_x_1:
[----:B------:R-:W-:-:S00]  /*0110*/  BRA `(.L_x_1) ;  /* 0xfffffffc00fc7947 */ /* 0x000fc0000383ffff */
[----:B------:R-:W-:-:S00]  /*0120*/  NOP ;  /* 0x0000000000007918 */ /* 0x000fc00000000000 */
        /* <DEDUP_REMOVED lines=13> */
.L_x_174:


//--------------------- .text.generate_rays_test  --------------------------
	.section	.text.generate_rays_test,"ax",@progbits
	.align	128
        .global         generate_rays_test
        .type           generate_rays_test,@function
        .size           generate_rays_test,(.L_x_175 - generate_rays_test)
        .other          generate_rays_test,@"STO_CUDA_ENTRY STV_DEFAULT"
generate_rays_test:
.text.generate_rays_test:
[----:B------:R-:W0:Y:S01]  /*0000*/  LDC R1, c[0x0][0x37c] ;  /* 0x0000df00ff017b82 */ /* 0x000e220000000800 */
[----:B------:R-:W1:Y:S01]  /*0010*/  S2R R5, SR_TID.Y ;  /* 0x0000000000057919 */ /* 0x000e620000002200 */
[----:B------:R-:W2:Y:S06]  /*0020*/  LDCU UR5, c[0x0][0x2fc] ;  /* 0x00005f80ff0577ac */ /* 0x000eac0008000800 */
[----:B------:R-:W3:Y:S01]  /*0030*/  LDC R3, c[0x0][0x360] ;  /* 0x0000d800ff037b82 */ /* 0x000ee20000000800 */
[----:B0-----:R-:W-:Y:S01]  /*0040*/  VIADD R1, R1, 0xfffffff8 ;  /* 0xfffffff801017836 */ /* 0x001fe20000000000 */
[----:B------:R-:W3:Y:S01]  /*0050*/  S2R R2, SR_TID.X ;  /* 0x0000000000027919 */ /* 0x000ee20000002100 */
[----:B------:R-:W0:Y:S05]  /*0060*/  LDCU UR4, c[0x0][0x2f8] ;  /* 0x00005f00ff0477ac */ /* 0x000e2a0008000800 */
[----:B------:R-:W1:Y:S08]  /*0070*/  S2UR UR7, SR_CTAID.Y ;  /* 0x00000000000779c3 */ /* 0x000e700000002600 */
[----:B------:R-:W1:Y:S01]  /*0080*/  LDC R0, c[0x0][0x364] ;  /* 0x0000d900ff007b82 */ /* 0x000e620000000800 */
[----:B0-----:R-:W-:-:S07]  /*0090*/  IADD3 R6, P1, PT, R1, UR4, RZ ;  /* 0x0000000401067c10 */ /* 0x001fce000ff3e0ff */
[----:B------:R-:W3:Y:S01]  /*00a0*/  S2UR UR6, SR_CTAID.X ;  /* 0x00000000000679c3 */ /* 0x000ee20000002500 */
[----:B--2---:R-:W-:-:S07]  /*00b0*/  IMAD.X R7, RZ, RZ, UR5, P1 ;  /* 0x00000005ff077e24 */ /* 0x004fce00088e06ff */
[----:B------:R-:W0:Y:S01]  /*00c0*/  LDC.64 R8, c[0x0][0x380] ;  /* 0x0000e000ff087b82 */ /* 0x000e220000000a00 */
[----:B-1----:R-:W-:Y:S02]  /*00d0*/  IMAD R0, R0, UR7, R5 ;  /* 0x0000000700007c24 */ /* 0x002fe4000f8e0205 */
[----:B---3--:R-:W-:-:S03]  /*00e0*/  IMAD R3, R3, UR6, R2 ;  /* 0x0000000603037c24 */ /* 0x008fc6000f8e0202 */
[----:B0-----:R-:W-:-:S04]  /*00f0*/  ISETP.GE.AND P0, PT, R0, R9, PT ;  /* 0x000000090000720c */ /* 0x001fc80003f06270 */
[----:B------:R-:W-:-:S13]  /*0100*/  ISETP.GE.OR P0, PT, R3, R8, P0 ;  /* 0x000000080300720c */ /* 0x000fda0000706670 */
[----:B------:R-:W-:Y:S05]  /*0110*/  @P0 EXIT ;  /* 0x000000000000094d */ /* 0x000fea0003800000 */
[-C--:B------:R-:W-:Y:S01]  /*0120*/  IMAD R2, R9, R8.reuse, RZ ;  /* 0x0000000809027224 */ /* 0x080fe200078e02ff */
[----:B------:R-:W-:Y:S01]  /*0130*/  IADD3 R3, PT, PT, -R3, RZ, RZ ;  /* 0x000000ff03037210 */ /* 0x000fe20007ffe1ff */
[----:B------:R-:W-:-:S03]  /*0140*/  IMAD R0, R0, R8, RZ ;  /* 0x0000000800007224 */ /* 0x000fc600078e02ff */
[----:B------:R-:W-:-:S04]  /*0150*/  ISETP.GE.AND P0, PT, R2, 0x1, PT ;  /* 0x000000010200780c */ /* 0x000fc80003f06270 */
[----:B------:R-:W-:-:S13]  /*0160*/  ISETP.NE.OR P0, PT, R0, R3, !P0 ;  /* 0x000000030000720c */ /* 0x000fda0004705670 */
[----:B------:R-:W-:Y:S05]  /*0170*/  @P0 EXIT ;  /* 0x000000000000094d */ /* 0x000fea0003800000 */
[----:B------:R-:W-:Y:S01]  /*0180*/  MOV R0, 0x0 ;  /* 0x0000000000007802 */ /* 0x000fe20000000f00 */
[----:B------:R0:W-:Y:S01]  /*0190*/  STL.64 [R1], R8 ;  /* 0x0000000801007387 */ /* 0x0001e20000100a00 */
[----:B------:R-:W1:Y:S02]  /*01a0*/  LDCU.64 UR4, c[0x4][0x50] ;  /* 0x01000a00ff0477ac */ /* 0x000e640008000a00 */
[----:B------:R0:W2:Y:S01]  /*01b0*/  LDC.64 R2, c[0x4][R0] ;  /* 0x0100000000027b82 */ /* 0x0000a20000000a00 */
[----:B-1----:R-:W-:Y:S01]  /*01c0*/  IMAD.U32 R4, RZ, RZ, UR4 ;  /* 0x00000004ff047e24 */ /* 0x002fe2000f8e00ff */
[----:B0-----:R-:W-:-:S07]  /*01d0*/  MOV R5, UR5 ;  /* 0x0000000500057c02 */ /* 0x001fce0008000f00 */
[----:B------:R-:W-:-:S07]  /*01e0*/  LEPC R20, `(.L_x_2) ;  /* 0x000000001014794e */ /* 0x000fce0000000000 */
[----:B--2---:R-:W-:Y:S05]  /*01f0*/  CALL.ABS.NOINC R2 ;  /* 0x0000000002007343 */ /* 0x004fea0003c00000 */
.L_x_2:
[----:B------:R-:W-:Y:S05]  /*0200*/  EXIT ;  /* 0x000000000000794d */ /* 0x000fea0003800000 */
.L_x_3:
        /* <DEDUP_REMOVED lines=15> */
.L_x_175:


//--------------------- .text.draw_circle         --------------------------
	.section	.text.draw_circle,"ax",@progbits
	.align	128
        .global         draw_circle
        .type           draw_circle,@function
        .size           draw_circle,(.L_x_176 - draw_circle)
        .other          draw_circle,@"STO_CUDA_ENTRY STV_DEFAULT"
draw_circle:
.text.draw_circle:
[----:B------:R-:W-:Y:S01]  /*0000*/  LDC R1, c[0x0][0x37c] ;  /* 0x0000df00ff017b82 */ /* 0x000fe20000000800 */
[----:B------:R-:W0:Y:S07]  /*0010*/  S2R R2, SR_TID.Y ;  /* 0x0000000000027919 */ /* 0x000e2e0000002200 */
[----:B------:R-:W1:Y:S01]  /*0020*/  LDC R0, c[0x0][0x360] ;  /* 0x0000d800ff007b82 */ /* 0x000e620000000800 */
[----:B------:R-:W2:Y:S01]  /*0030*/  LDCU.64 UR6, c[0x0][0x380] ;  /* 0x00007000ff0677ac */ /* 0x000ea20008000a00 */
[----:B------:R-:W1:Y:S06]  /*0040*/  S2R R5, SR_TID.X ;  /* 0x0000000000057919 */ /* 0x000e6c0000002100 */
[----:B------:R-:W0:Y:S08]  /*0050*/  S2UR UR5, SR_CTAID.Y ;  /* 0x00000000000579c3 */ /* 0x000e300000002600 */
[----:B------:R-:W0:Y:S08]  /*0060*/  LDC R3, c[0x0][0x364] ;  /* 0x0000d900ff037b82 */ /* 0x000e300000000800 */
[----:B------:R-:W1:Y:S01]  /*0070*/  S2UR UR4, SR_CTAID.X ;  /* 0x00000000000479c3 */ /* 0x000e620000002500 */
[----:B0-----:R-:W-:-:S05]  /*0080*/  IMAD R3, R3, UR5, R2 ;  /* 0x0000000503037c24 */ /* 0x001fca000f8e0202 */
[----:B--2---:R-:W-:Y:S01]  /*0090*/  ISETP.GE.AND P0, PT, R3, UR7, PT ;  /* 0x0000000703007c0c */ /* 0x004fe2000bf06270 */
[----:B-1----:R-:W-:-:S05]  /*00a0*/  IMAD R0, R0, UR4, R5 ;  /* 0x0000000400007c24 */ /* 0x002fca000f8e0205 */
[----:B------:R-:W-:-:S13]  /*00b0*/  ISETP.GE.OR P0, PT, R0, UR6, P0 ;  /* 0x0000000600007c0c */ /* 0x000fda0008706670 */
[----:B------:R-:W-:Y:S05]  /*00c0*/  @P0 EXIT ;  /* 0x000000000000094d */ /* 0x000fea0003800000 */
[----:B------:R-:W0:Y:S01]  /*00d0*/  LDCU.64 UR4, c[0x0][0x388] ;  /* 0x00007100ff0477ac */ /* 0x000e220008000a00 */
[----:B------:R-:W-:Y:S02]  /*00e0*/  I2FP.F32.U32 R4, R3 ;  /* 0x0000000300047245 */ /* 0x000fe40000201000 */
[----:B------:R-:W-:Y:S01]  /*00f0*/  I2FP.F32.S32 R2, R0 ;  /* 0x0000000000027245 */ /* 0x000fe20000201400 */
[----:B------:R-:W-:Y:S02]  /*0100*/  IMAD R0, R3, UR6, R0 ;  /* 0x0000000603007c24 */ /* 0x000fe4000f8e0200 */
[----:B0-----:R-:W-:Y:S02]  /*0110*/  FADD R4, R4, -UR5 ;  /* 0x8000000504047e21 */ /* 0x001fe40008000000 */
[----:B------:R-:W-:Y:S02]  /*0120*/  FADD R2, R2, -UR4 ;  /* 0x8000000402027e21 */ /* 0x000fe40008000000 */
[----:B------:R-:W-:-:S04]  /*0130*/  FMUL R5, R4, R4 ;  /* 0x0000000404057220 */ /* 0x000fc80000400000 */
[----:B------:R-:W-:-:S05]  /*0140*/  FFMA R5, R2, R2, R5 ;  /* 0x0000000202057223 */ /* 0x000fca0000000005 */
[----:B------:R-:W-:-:S13]  /*0150*/  FSETP.GTU.AND P0, PT, R5, 400, PT ;  /* 0x43c800000500780b */ /* 0x000fda0003f0c000 */
[----:B------:R-:W-:Y:S05]  /*0160*/  @P0 EXIT ;  /* 0x000000000000094d */ /* 0x000fea0003800000 */
[----:B------:R-:W0:Y:S01]  /*0170*/  LDCU.64 UR6, c[0x0][0x390] ;  /* 0x00007200ff0677ac */ /* 0x000e220008000a00 */
[----:B------:R-:W-:Y:S02]  /*0180*/  IMAD R0, R0, 0x3, RZ ;  /* 0x0000000300007824 */ /* 0x000fe400078e02ff */
[----:B------:R-:W-:Y:S01]  /*0190*/  HFMA2 R4, -RZ, RZ, 0, 1.5199184417724609375e-05 ;  /* 0x000000ffff047431 */ /* 0x000fe200000001ff */
[----:B------:R-:W1:Y:S02]  /*01a0*/  LDCU.64 UR4, c[0x0][0x358] ;  /* 0x00006b00ff0477ac */ /* 0x000e640008000a00 */
[----:B0-----:R-:W-:-:S04]  /*01b0*/  IADD3 R2, P0, PT, R0, UR6, RZ ;  /* 0x0000000600027c10 */ /* 0x001fc8000ff1e0ff */
[----:B------:R-:W-:Y:S02]  /*01c0*/  LEA.HI.X.SX32 R3, R0, UR7, 0x1, P0 ;  /* 0x0000000700037c11 */ /* 0x000fe400080f0eff */
[----:B------:R-:W-:-:S03]  /*01d0*/  PRMT R0, R4, 0x7610, R0 ;  /* 0x0000761004007816 */ /* 0x000fc60000000000 */
[----:B-1----:R-:W-:Y:S04]  /*01e0*/  STG.E.U8 desc[UR4][R2.64+0x1], RZ ;  /* 0x000001ff02007986 */ /* 0x002fe8000c101104 */
[----:B------:R-:W-:Y:S04]  /*01f0*/  STG.E.U8 desc[UR4][R2.64], R0 ;  /* 0x0000000002007986 */ /* 0x000fe8000c101104 */
[----:B------:R-:W-:Y:S01]  /*0200*/  STG.E.U8 desc[UR4][R2.64+0x2], RZ ;  /* 0x000002ff02007986 */ /* 0x000fe2000c101104 */
[----:B------:R-:W-:Y:S05]  /*0210*/  EXIT ;  /* 0x000000000000794d */ /* 0x000fea0003800000 */
.L_x_4:
        /* <DEDUP_REMOVED lines=14> */
.L_x_176:


//--------------------- .text.generate_image      --------------------------
	.section	.text.generate_image,"ax",@progbits
	.align	128
        .global         generate_image
        .type           generate_image,@function
        .size           generate_image,(.L_x_177 - generate_image)
        .other          generate_image,@"STO_CUDA_ENTRY STV_DEFAULT"
generate_image:
.text.generate_image:
        /* <DEDUP_REMOVED lines=14> */
[----:B------:R-:W-:Y:S01]  /*00e0*/  IMAD R2, R0, UR6, R5 ;  /* 0x0000000600027c24 */ /* 0x000fe2000f8e0205 */
[----:B------:R-:W-:Y:S01]  /*00f0*/  IADD3 R7, PT, PT, R5, R0, RZ ;  /* 0x0000000005077210 */ /* 0x000fe20007ffe0ff */
[----:B------:R-:W1:Y:S02]  /*0100*/  LDCU.64 UR4, c[0x0][0x358] ;  /* 0x00006b00ff0477ac */ /* 0x000e640008000a00 */
[----:B------:R-:W-:-:S05]  /*0110*/  IMAD R3, R2, 0x3, RZ ;  /* 0x0000000302037824 */ /* 0x000fca00078e02ff */
[----:B0-----:R-:W-:-:S04]  /*0120*/  IADD3 R2, P0, PT, R3, UR8, RZ ;  /* 0x0000000803027c10 */ /* 0x001fc8000ff1e0ff */
[----:B------:R-:W-:-:S05]  /*0130*/  LEA.HI.X.SX32 R3, R3, UR9, 0x1, P0 ;  /* 0x0000000903037c11 */ /* 0x000fca00080f0eff */
[----:B-1----:R-:W-:Y:S04]  /*0140*/  STG.E.U8 desc[UR4][R2.64], R5 ;  /* 0x0000000502007986 */ /* 0x002fe8000c101104 */
[----:B------:R-:W-:Y:S04]  /*0150*/  STG.E.U8 desc[UR4][R2.64+0x1], R0 ;  /* 0x0000010002007986 */ /* 0x000fe8000c101104 */
[----:B------:R-:W-:Y:S01]  /*0160*/  STG.E.U8 desc[UR4][R2.64+0x2], R7 ;  /* 0x0000020702007986 */ /* 0x000fe2000c101104 */
[----:B------:R-:W-:Y:S05]  /*0170*/  EXIT ;  /* 0x000000000000794d */ /* 0x000fea0003800000 */
.L_x_5:
        /* <DEDUP_REMOVED lines=16> */
.L_x_177:


//--------------------- .text.print_str           --------------------------
	.section	.text.print_str,"ax",@progbits
	.align	128
        .global         print_str
        .type           print_str,@function
        .size           print_str,(.L_x_178 - print_str)
        .other          print_str,@"STO_CUDA_ENTRY STV_DEFAULT"
print_str:
.text.print_str:
[----:B------:R-:W0:Y:S08]  /*0000*/  LDC R1, c[0x0][0x37c] ;  /* 0x0000df00ff017b82 */ /* 0x000e300000000800 */
[----:B------:R-:W1:Y:S01]  /*0010*/  LDC.64 R8, c[0x0][0x380] ;  /* 0x0000e000ff087b82 */ /* 0x000e620000000a00 */
[----:B0-----:R-:W-:Y:S01]  /*0020*/  VIADD R1, R1, 0xfffffff8 ;  /* 0xfffffff801017836 */ /* 0x001fe20000000000 */
[----:B------:R-:W-:Y:S01]  /*0030*/  MOV R0, 0x0 ;  /* 0x0000000000007802 */ /* 0x000fe20000000f00 */
[----:B------:R-:W0:Y:S01]  /*0040*/  LDCU UR4, c[0x0][0x2f8] ;  /* 0x00005f00ff0477ac */ /* 0x000e220008000800 */
[----:B------:R-:W2:Y:S04]  /*0050*/  LDCU.64 UR6, c[0x4][0x48] ;  /* 0x01000900ff0677ac */ /* 0x000ea80008000a00 */
[----:B------:R3:W4:Y:S01]  /*0060*/  LDC.64 R2, c[0x4][R0] ;  /* 0x0100000000027b82 */ /* 0x0007220000000a00 */
[----:B------:R-:W5:Y:S01]  /*0070*/  LDCU UR5, c[0x0][0x2fc] ;  /* 0x00005f80ff0577ac */ /* 0x000f620008000800 */
[----:B0-----:R-:W-:Y:S01]  /*0080*/  IADD3 R6, P0, PT, R1, UR4, RZ ;  /* 0x0000000401067c10 */ /* 0x001fe2000ff1e0ff */
[----:B-1----:R3:W-:Y:S01]  /*0090*/  STL.64 [R1], R8 ;  /* 0x0000000801007387 */ /* 0x0027e20000100a00 */
[----:B--2---:R-:W-:Y:S01]  /*00a0*/  IMAD.U32 R4, RZ, RZ, UR6 ;  /* 0x00000006ff047e24 */ /* 0x004fe2000f8e00ff */
[----:B------:R-:W-:-:S02]  /*00b0*/  MOV R5, UR7 ;  /* 0x0000000700057c02 */ /* 0x000fc40008000f00 */
[----:B-----5:R-:W-:-:S08]  /*00c0*/  IMAD.X R7, RZ, RZ, UR5, P0 ;  /* 0x00000005ff077e24 */ /* 0x020fd000080e06ff */
[----:B------:R-:W-:-:S07]  /*00d0*/  LEPC R20, `(.L_x_6) ;  /* 0x000000001014794e */ /* 0x000fce0000000000 */
[----:B---34-:R-:W-:Y:S05]  /*00e0*/  CALL.ABS.NOINC R2 ;  /* 0x0000000002007343 */ /* 0x018fea0003c00000 */
.L_x_6:
[----:B------:R-:W-:Y:S05]  /*00f0*/  EXIT ;  /* 0x000000000000794d */ /* 0x000fea0003800000 */
.L_x_7:
        /* <DEDUP_REMOVED lines=16> */
.L_x_178:


//--------------------- .text.raymarch            --------------------------
	.section	.text.raymarch,"ax",@progbits
	.align	128
        .global         raymarch
        .type           raymarch,@function
        .size           raymarch,(.L_x_170 - raymarch)
        .other          raymarch,@"STO_CUDA_ENTRY STV_DEFAULT"
raymarch:
.text.raymarch:
        /* <DEDUP_REMOVED lines=11> */
[----:B------:R-:W-:Y:S01]  /*00b0*/  ISETP.GE.OR P0, PT, R5, UR6, P0 ;  /* 0x0000000605007c0c */ /* 0x000fe20008706670 */
[----:B------:R-:W-:-:S12]  /*00c0*/  IMAD R5, R0, UR6, R5 ;  /* 0x0000000600057c24 */ /* 0x000fd8000f8e0205 */
[----:B------:R-:W-:Y:S05]  /*00d0*/  @P0 EXIT ;  /* 0x000000000000094d */ /* 0x000fea0003800000 */
[----:B------:R-:W0:Y:S01]  /*00e0*/  LDC R3, c[0x0][0x390] ;  /* 0x0000e400ff037b82 */ /* 0x000e220000000800 */
[----:B------:R-:W1:Y:S07]  /*00f0*/  LDCU.64 UR8, c[0x0][0x358] ;  /* 0x00006b00ff0877ac */ /* 0x000e6e0008000a00 */
[----:B------:R-:W0:Y:S01]  /*0100*/  LDC.64 R6, c[0x0][0x388] ;  /* 0x0000e200ff067b82 */ /* 0x000e220000000a00 */
[----:B------:R-:W-:Y:S01]  /*0110*/  IMAD R12, R5, 0x3, RZ ;  /* 0x00000003050c7824 */ /* 0x000fe200078e02ff */
[----:B------:R-:W2:Y:S01]  /*0120*/  LDCU UR6, c[0x0][0x3a0] ;  /* 0x00007400ff0677ac */ /* 0x000ea20008000800 */
[----:B0-----:R-:W-:-:S05]  /*0130*/  IMAD.WIDE R6, R3, 0x80, R6 ;  /* 0x0000008003067825 */ /* 0x001fca00078e0206 */
[----:B-1----:R-:W3:Y:S01]  /*0140*/  LDG.E.64 R2, desc[UR8][R6.64+0x48] ;  /* 0x0000480806027981 */ /* 0x002ee2000c1e1b00 */
[----:B--2---:R-:W-:Y:S01]  /*0150*/  UISETP.GE.AND UP0, UPT, UR6, 0x1, UPT ;  /* 0x000000010600788c */ /* 0x004fe2000bf06270 */
[----:B---3--:R-:W-:-:S05]  /*0160*/  IMAD.WIDE R2, R12, 0x4, R2 ;  /* 0x000000040c027825 */ /* 0x008fca00078e0202 */
[----:B------:R0:W5:Y:S04]  /*0170*/  LDG.E R24, desc[UR8][R2.64] ;  /* 0x0000000802187981 */ /* 0x000168000c1e1900 */
[----:B------:R0:W5:Y:S04]  /*0180*/  LDG.E R25, desc[UR8][R2.64+0x4] ;  /* 0x0000040802197981 */ /* 0x000168000c1e1900 */
[----:B------:R0:W5:Y:S01]  /*0190*/  LDG.E R26, desc[UR8][R2.64+0x8] ;  /* 0x00000808021a7981 */ /* 0x000162000c1e1900 */
[----:B------:R-:W-:Y:S01]  /*01a0*/  HFMA2 R27, -RZ, RZ, 0, 0 ;  /* 0x00000000ff1b7431 */ /* 0x000fe200000001ff */
[----:B------:R-:W-:-:S02]  /*01b0*/  PLOP3.LUT P0, PT, PT, PT, PT, 0x8, 0x80 ;  /* 0x000000000080781c */ /* 0x000fc40003f0e170 */
[----:B------:R-:W-:Y:S02]  /*01c0*/  CS2R R28, SRZ ;  /* 0x00000000001c7805 */ /* 0x000fe4000001ff00 */
[----:B------:R-:W-:Y:S01]  /*01d0*/  MOV R10, 0xffffffff ;  /* 0xffffffff000a7802 */ /* 0x000fe20000000f00 */
[----:B------:R-:W-:Y:S08]  /*01e0*/  BRA.U !UP0, `(.L_x_8) ;  /* 0x0000000d08847547 */ /* 0x000ff0000b800000 */
[----:B0-----:R-:W2:Y:S01]  /*01f0*/  LDG.E.64 R2, desc[UR8][R6.64+0x50] ;  /* 0x0000500806027981 */ /* 0x001ea2000c1e1b00 */
[----:B------:R-:W0:Y:S01]  /*0200*/  LDCU.64 UR4, c[0x0][0x398] ;  /* 0x00007300ff0477ac */ /* 0x000e220008000a00 */
[----:B--2---:R-:W-:-:S05]  /*0210*/  IMAD.WIDE R2, R12, 0x4, R2 ;  /* 0x000000040c027825 */ /* 0x004fca00078e0202 */
[----:B------:R1:W5:Y:S04]  /*0220*/  LDG.E R11, desc[UR8][R2.64] ;  /* 0x00000008020b7981 */ /* 0x000368000c1e1900 */
[----:B------:R1:W5:Y:S04]  /*0230*/  LDG.E R4, desc[UR8][R2.64+0x4] ;  /* 0x0000040802047981 */ /* 0x000368000c1e1900 */
[----:B------:R1:W5:Y:S01]  /*0240*/  LDG.E R13, desc[UR8][R2.64+0x8] ;  /* 0x00000808020d7981 */ /* 0x000362000c1e1900 */
[----:B------:R-:W-:Y:S01]  /*0250*/  BSSY.RECONVERGENT B0, `(.L_x_8) ;  /* 0x00000da000007945 */ /* 0x000fe20003800200 */
[----:B0-----:R-:W-:Y:S01]  /*0260*/  UIADD3 UR4, UP0, UPT, UR4, 0x28, URZ ;  /* 0x0000002804047890 */ /* 0x001fe2000ff1e0ff */
[----:B------:R-:W-:-:S02]  /*0270*/  MOV R14, RZ ;  /* 0x000000ff000e7202 */ /* 0x000fc40000000f00 */
[----:B------:R-:W-:Y:S02]  /*0280*/  CS2R R28, SRZ ;  /* 0x00000000001c7805 */ /* 0x000fe4000001ff00 */
[----:B------:R-:W-:Y:S01]  /*0290*/  MOV R18, RZ ;  /* 0x000000ff00127202 */ /* 0x000fe20000000f00 */
[----:B------:R-:W-:Y:S01]  /*02a0*/  UIADD3.X UR5, UPT, UPT, URZ, UR5, URZ, UP0, !UPT ;  /* 0x00000005ff057290 */ /* 0x000fe200087fe4ff */
[----:B------:R-:W-:Y:S01]  /*02b0*/  MOV R27, RZ ;  /* 0x000000ff001b7202 */ /* 0x000fe20000000f00 */
[----:B-1----:R-:W-:-:S12]  /*02c0*/  UIADD3 UR6, UPT, UPT, -UR6, URZ, URZ ;  /* 0x000000ff06067290 */ /* 0x002fd8000fffe1ff */
.L_x_26:
[----:B------:R-:W-:Y:S01]  /*02d0*/  HFMA2 R33, -RZ, RZ, 0, 0 ;  /* 0x00000000ff217431 */ /* 0x000fe200000001ff */
[----:B------:R-:W-:Y:S01]  /*02e0*/  MOV R19, 0x60ad78ec ;  /* 0x60ad78ec00137802 */ /* 0x000fe20000000f00 */
[----:B------:R-:W-:Y:S01]  /*02f0*/  IMAD.U32 R20, RZ, RZ, UR6 ;  /* 0x00000006ff147e24 */ /* 0x000fe2000f8e00ff */
[----:B------:R-:W-:Y:S02]  /*0300*/  MOV R10, 0xffffffff ;  /* 0xffffffff000a7802 */ /* 0x000fe40000000f00 */
[----:B------:R-:W-:Y:S02]  /*0310*/  MOV R2, UR4 ;  /* 0x0000000400027c02 */ /* 0x000fe40008000f00 */
[----:B------:R-:W-:-:S07]  /*0320*/  MOV R3, UR5 ;  /* 0x0000000500037c02 */ /* 0x000fce0008000f00 */
.L_x_24:
[----:B------:R-:W2:Y:S01]  /*0330*/  LDG.E.CONSTANT R0, desc[UR8][R2.64+0x24] ;  /* 0x0000240802007981 */ /* 0x000ea2000c1e9900 */
[----:B------:R-:W-:-:S04]  /*0340*/  IADD3 R20, PT, PT, R20, 0x1, RZ ;  /* 0x0000000114147810 */ /* 0x000fc80007ffe0ff */
[----:B------:R-:W-:Y:S02]  /*0350*/  ISETP.NE.AND P0, PT, R20, RZ, PT ;  /* 0x000000ff1400720c */ /* 0x000fe40003f05270 */
[----:B--2---:R-:W-:-:S13]  /*0360*/  ISETP.NE.AND P1, PT, R0, RZ, PT ;  /* 0x000000ff0000720c */ /* 0x004fda0003f25270 */
[----:B------:R-:W-:Y:S05]  /*0370*/  @!P1 BRA `(.L_x_9) ;  /* 0x0000000800d89947 */ /* 0x000fea0003800000 */
[----:B------:R-:W2:Y:S04]  /*0380*/  LDG.E.CONSTANT R15, desc[UR8][R2.64+0x20] ;  /* 0x00002008020f7981 */ /* 0x000ea8000c1e9900 */
[----:B------:R0:W5:Y:S04]  /*0390*/  LDG.E.CONSTANT R23, desc[UR8][R2.64+-0x18] ;  /* 0xffffe80802177981 */ /* 0x000168000c1e9900 */
[----:B------:R0:W5:Y:S04]  /*03a0*/  LDG.E.CONSTANT R22, desc[UR8][R2.64+-0x14] ;  /* 0xffffec0802167981 */ /* 0x000168000c1e9900 */
[----:B------:R0:W5:Y:S01]  /*03b0*/  LDG.E.CONSTANT R21, desc[UR8][R2.64+-0x10] ;  /* 0xfffff00802157981 */ /* 0x000162000c1e9900 */
[----:B------:R-:W-:-:S02]  /*03c0*/  MOV R31, RZ ;  /* 0x000000ff001f7202 */ /* 0x000fc40000000f00 */
[----:B--2---:R-:W-:-:S13]  /*03d0*/  ISETP.NE.AND P1, PT, R15, -0x1, PT ;  /* 0xffffffff0f00780c */ /* 0x004fda0003f25270 */
[----:B0-----:R-:W-:Y:S05]  /*03e0*/  @!P1 BRA `(.L_x_10) ;  /* 0x0000000000f89947 */ /* 0x001fea0003800000 */
[----:B------:R-:W0:Y:S02]  /*03f0*/  LDC.64 R8, c[0x0][0x3b8] ;  /* 0x0000ee00ff087b82 */ /* 0x000e240000000a00 */
[----:B0-----:R-:W-:-:S05]  /*0400*/  IMAD.WIDE.U32 R8, R15, 0x50, R8 ;  /* 0x000000500f087825 */ /* 0x001fca00078e0008 */
[----:B------:R-:W2:Y:S04]  /*0410*/  LDG.E.CONSTANT R0, desc[UR8][R8.64+0x28] ;  /* 0x0000280808007981 */ /* 0x000ea8000c1e9900 */
[----:B------:R-:W3:Y:S04]  /*0420*/  LDG.E.CONSTANT R16, desc[UR8][R8.64+0x34] ;  /* 0x0000340808107981 */ /* 0x000ee8000c1e9900 */
[----:B------:R-:W4:Y:S04]  /*0430*/  LDG.E.CONSTANT R17, desc[UR8][R8.64+0x24] ;  /* 0x0000240808117981 */ /* 0x000f28000c1e9900 */
[----:B------:R-:W4:Y:S04]  /*0440*/  LDG.E.CONSTANT R35, desc[UR8][R8.64+0x30] ;  /* 0x0000300808237981 */ /* 0x000f28000c1e9900 */
[----:B------:R-:W4:Y:S01]  /*0450*/  LDG.E.CONSTANT R32, desc[UR8][R8.64+0x40] ;  /* 0x0000400808207981 */ /* 0x000f22000c1e9900 */
[----:B-----5:R-:W-:-:S03]  /*0460*/  FADD R15, R25, -R22 ;  /* 0x80000016190f7221 */ /* 0x020fc60000000000 */
[----:B------:R-:W4:Y:S04]  /*0470*/  LDG.E.CONSTANT R37, desc[UR8][R8.64+0x3c] ;  /* 0x00003c0808257981 */ /* 0x000f28000c1e9900 */
[----:B------:R-:W4:Y:S01]  /*0480*/  LDG.E.CONSTANT R36, desc[UR8][R8.64+0x18] ;  /* 0x0000180808247981 */ /* 0x000f22000c1e9900 */
[C---:B--2---:R-:W-:Y:S01]  /*0490*/  FMUL R31, R15.reuse, R0 ;  /* 0x000000000f1f7220 */ /* 0x044fe20000400000 */
[----:B------:R-:W-:Y:S01]  /*04a0*/  FADD R0, R24, -R23 ;  /* 0x8000001718007221 */ /* 0x000fe20000000000 */
[----:B---3--:R-:W-:-:S03]  /*04b0*/  FMUL R30, R15, R16 ;  /* 0x000000100f1e7220 */ /* 0x008fc60000400000 */
[C---:B----4-:R-:W-:Y:S02]  /*04c0*/  FFMA R16, R0.reuse, R17, R31 ;  /* 0x0000001100107223 */ /* 0x050fe4000000001f */
[----:B------:R-:W2:Y:S01]  /*04d0*/  LDG.E.CONSTANT R17, desc[UR8][R8.64+0x2c] ;  /* 0x00002c0808117981 */ /* 0x000ea2000c1e9900 */
[----:B------:R-:W-:-:S03]  /*04e0*/  FFMA R30, R0, R35, R30 ;  /* 0x00000023001e7223 */ /* 0x000fc6000000001e */
[----:B------:R-:W3:Y:S04]  /*04f0*/  LDG.E.CONSTANT R31, desc[UR8][R8.64+0x38] ;  /* 0x00003808081f7981 */ /* 0x000ee8000c1e9900 */
[----:B------:R-:W4:Y:S01]  /*0500*/  LDG.E.CONSTANT R35, desc[UR8][R8.64+0x44] ;  /* 0x0000440808237981 */ /* 0x000f22000c1e9900 */
[----:B------:R-:W-:-:S04]  /*0510*/  FMUL R15, R15, R32 ;  /* 0x000000200f0f7220 */ /* 0x000fc80000400000 */
[----:B------:R-:W-:Y:S02]  /*0520*/  FFMA R32, R0, R37, R15 ;  /* 0x0000002500207223 */ /* 0x000fe4000000000f */
[----:B------:R-:W4:Y:S01]  /*0530*/  LDG.E.CONSTANT R0, desc[UR8][R8.64+0x4c] ;  /* 0x00004c0808007981 */ /* 0x000f22000c1e9900 */
[----:B------:R-:W-:-:S03]  /*0540*/  FADD R15, R26, -R21 ;  /* 0x800000151a0f7221 */ /* 0x000fc60000000000 */
[----:B------:R-:W4:Y:S01]  /*0550*/  LDG.E.CONSTANT R37, desc[UR8][R8.64+0x4] ;  /* 0x0000040808257981 */ /* 0x000f22000c1e9900 */
[----:B--2---:R-:W-:-:S03]  /*0560*/  FFMA R17, R15, R17, R16 ;  /* 0x000000110f117223 */ /* 0x004fc60000000010 */
[----:B------:R-:W2:Y:S01]  /*0570*/  LDG.E.CONSTANT R16, desc[UR8][R8.64] ;  /* 0x0000000808107981 */ /* 0x000ea2000c1e9900 */
[C---:B---3--:R-:W-:Y:S01]  /*0580*/  FFMA R31, R15.reuse, R31, R30 ;  /* 0x0000001f0f1f7223 */ /* 0x048fe2000000001e */
[----:B------:R-:W-:Y:S02]  /*0590*/  HFMA2 R30, -RZ, RZ, 1.75, 0 ;  /* 0x3f000000ff1e7431 */ /* 0x000fe400000001ff */
[----:B----4-:R-:W-:Y:S02]  /*05a0*/  FFMA R15, R15, R35, R32 ;  /* 0x000000230f0f7223 */ /* 0x010fe40000000020 */
[----:B------:R-:W3:Y:S01]  /*05b0*/  LDG.E.CONSTANT R35, desc[UR8][R8.64+0x1c] ;  /* 0x00001c0808237981 */ /* 0x000ee2000c1e9900 */
[----:B------:R-:W-:-:S05]  /*05c0*/  LOP3.LUT R32, R30, 0x80000000, R31, 0xb8, !PT ;  /* 0x800000001e207812 */ /* 0x000fca00078eb81f */
[----:B------:R-:W-:Y:S01]  /*05d0*/  FADD.RZ R31, R31, R32 ;  /* 0x000000201f1f7221 */ /* 0x000fe2000000c000 */
[----:B------:R-:W-:-:S05]  /*05e0*/  LOP3.LUT R32, R30, 0x80000000, R17, 0xb8, !PT ;  /* 0x800000001e207812 */ /* 0x000fca00078eb811 */
[----:B------:R-:W-:Y:S01]  /*05f0*/  FADD.RZ R32, R17, R32 ;  /* 0x0000002011207221 */ /* 0x000fe2000000c000 */
[----:B------:R-:W0:Y:S01]  /*0600*/  FRND.TRUNC R31, R31 ;  /* 0x0000001f001f7307 */ /* 0x000e22000020d000 */
[C---:B------:R-:W-:Y:S02]  /*0610*/  R2P PR, R0.reuse, 0x6 ;  /* 0x0000000600007804 */ /* 0x040fe40000000000 */
[----:B------:R-:W-:-:S05]  /*0620*/  LOP3.LUT R0, R0, 0x1, RZ, 0xc0, !PT ;  /* 0x0000000100007812 */ /* 0x000fca00078ec0ff */
[----:B------:R-:W1:Y:S01]  /*0630*/  FRND.TRUNC R32, R32 ;  /* 0x0000002000207307 */ /* 0x000e62000020d000 */
[----:B------:R-:W-:Y:S02]  /*0640*/  ISETP.NE.U32.AND P3, PT, R0, 0x1, PT ;  /* 0x000000010000780c */ /* 0x000fe40003f65070 */
[----:B0-----:R-:W-:Y:S02]  /*0650*/  FSEL R0, R31, RZ, P1 ;  /* 0x000000ff1f007208 */ /* 0x001fe40000800000 */
[----:B------:R-:W4:Y:S03]  /*0660*/  LDG.E.CONSTANT R31, desc[UR8][R8.64+0x10] ;  /* 0x00001008081f7981 */ /* 0x000f26000c1e9900 */
[----:B------:R-:W-:Y:S01]  /*0670*/  FMUL R34, R0, R37 ;  /* 0x0000002500227220 */ /* 0x000fe20000400000 */
[----:B-1----:R-:W-:-:S05]  /*0680*/  FSEL R17, R32, RZ, !P3 ;  /* 0x000000ff20117208 */ /* 0x002fca0005800000 */
[----:B--2---:R-:W-:Y:S02]  /*0690*/  FFMA R16, R17, R16, R34 ;  /* 0x0000001011107223 */ /* 0x004fe40000000022 */
[----:B------:R-:W2:Y:S01]  /*06a0*/  LDG.E.CONSTANT R34, desc[UR8][R8.64+0xc] ;  /* 0x00000c0808227981 */ /* 0x000ea2000c1e9900 */
[----:B---3--:R-:W-:-:S04]  /*06b0*/  FMUL R35, R0, R35 ;  /* 0x0000002300237220 */ /* 0x008fc80000400000 */
[----:B------:R-:W-:Y:S02]  /*06c0*/  FFMA R36, R17, R36, R35 ;  /* 0x0000002411247223 */ /* 0x000fe40000000023 */
[----:B------:R-:W3:Y:S01]  /*06d0*/  LDG.E.CONSTANT R35, desc[UR8][R8.64+0x20] ;  /* 0x0000200808237981 */ /* 0x000ee2000c1e9900 */
[----:B----4-:R-:W-:-:S03]  /*06e0*/  FMUL R32, R0, R31 ;  /* 0x0000001f00207220 */ /* 0x010fc60000400000 */
[----:B------:R-:W4:Y:S04]  /*06f0*/  LDG.E.CONSTANT R0, desc[UR8][R8.64+0x8] ;  /* 0x0000080808007981 */ /* 0x000f28000c1e9900 */
[----:B------:R0:W5:Y:S01]  /*0700*/  LDG.E.CONSTANT R31, desc[UR8][R8.64+0x48] ;  /* 0x00004808081f7981 */ /* 0x000162000c1e9900 */
[----:B--2---:R-:W-:-:S03]  /*0710*/  FFMA R32, R17, R34, R32 ;  /* 0x0000002211207223 */ /* 0x004fc60000000020 */
[----:B------:R-:W2:Y:S01]  /*0720*/  LDG.E.CONSTANT R17, desc[UR8][R8.64+0x14] ;  /* 0x0000140808117981 */ /* 0x000ea2000c1e9900 */
[----:B------:R-:W-:-:S05]  /*0730*/  LOP3.LUT R30, R30, 0x80000000, R15, 0xb8, !PT ;  /* 0x800000001e1e7812 */ /* 0x000fca00078eb80f */
[----:B------:R-:W-:-:S06]  /*0740*/  FADD.RZ R30, R15, R30 ;  /* 0x0000001e0f1e7221 */ /* 0x000fcc000000c000 */
[----:B------:R-:W1:Y:S02]  /*0750*/  FRND.TRUNC R30, R30 ;  /* 0x0000001e001e7307 */ /* 0x000e64000020d000 */
[----:B-1----:R-:W-:-:S05]  /*0760*/  FSEL R15, R30, RZ, P2 ;  /* 0x000000ff1e0f7208 */ /* 0x002fca0001000000 */
[----:B---3--:R-:W-:-:S04]  /*0770*/  FFMA R36, R15, R35, R36 ;  /* 0x000000230f247223 */ /* 0x008fc80000000024 */
[----:B------:R-:W-:Y:S01]  /*0780*/  FADD R21, R21, R36 ;  /* 0x0000002415157221 */ /* 0x000fe20000000000 */
[----:B----4-:R-:W-:-:S04]  /*0790*/  FFMA R0, R15, R0, R16 ;  /* 0x000000000f007223 */ /* 0x010fc80000000010 */
[----:B------:R-:W-:Y:S01]  /*07a0*/  FADD R23, R23, R0 ;  /* 0x0000000017177221 */ /* 0x000fe20000000000 */
[----:B--2---:R-:W-:-:S04]  /*07b0*/  FFMA R17, R15, R17, R32 ;  /* 0x000000110f117223 */ /* 0x004fc80000000020 */
[----:B0-----:R-:W-:-:S07]  /*07c0*/  FADD R22, R22, R17 ;  /* 0x0000001116167221 */ /* 0x001fce0000000000 */
.L_x_10:
[----:B------:R-:W2:Y:S01]  /*07d0*/  LDG.E.CONSTANT R0, desc[UR8][R2.64+-0x28] ;  /* 0xffffd80802007981 */ /* 0x000ea2000c1e9900 */
[----:B------:R-:W-:Y:S01]  /*07e0*/  BSSY.RECONVERGENT B1, `(.L_x_11) ;  /* 0x0000069000017945 */ /* 0x000fe20003800200 */
[----:B--2---:R-:W-:-:S13]  /*07f0*/  ISETP.NE.AND P1, PT, R0, RZ, PT ;  /* 0x000000ff0000720c */ /* 0x004fda0003f25270 */
[----:B------:R-:W-:Y:S05]  /*0800*/  @!P1 BRA `(.L_x_12) ;  /* 0x0000000000dc9947 */ /* 0x000fea0003800000 */
[----:B------:R-:W-:Y:S02]  /*0810*/  ISETP.NE.AND P1, PT, R0, 0x1, PT ;  /* 0x000000010000780c */ /* 0x000fe40003f25270 */
[----:B------:R-:W-:-:S11]  /*0820*/  MOV R8, 0x4e6e6b28 ;  /* 0x4e6e6b2800087802 */ /* 0x000fd60000000f00 */
[----:B------:R-:W-:Y:S05]  /*0830*/  @P1 BRA `(.L_x_13) ;  /* 0x00000004008c1947 */ /* 0x000fea0003800000 */
[----:B------:R-:W2:Y:S04]  /*0840*/  LDG.E.CONSTANT R8, desc[UR8][R2.64+-0x8] ;  /* 0xfffff80802087981 */ /* 0x000ea8000c1e9900 */
[----:B------:R-:W3:Y:S04]  /*0850*/  LDG.E.CONSTANT R30, desc[UR8][R2.64+0x10] ;  /* 0x00001008021e7981 */ /* 0x000ee8000c1e9900 */
[----:B------:R-:W4:Y:S04]  /*0860*/  LDG.E.CONSTANT R15, desc[UR8][R2.64+0x4] ;  /* 0x00000408020f7981 */ /* 0x000f28000c1e9900 */
[----:B------:R-:W4:Y:S04]  /*0870*/  LDG.E.CONSTANT R0, desc[UR8][R2.64+-0xc] ;  /* 0xfffff40802007981 */ /* 0x000f28000c1e9900 */
[----:B------:R-:W4:Y:S04]  /*0880*/  LDG.E.CONSTANT R17, desc[UR8][R2.64+0xc] ;  /* 0x00000c0802117981 */ /* 0x000f28000c1e9900 */
[----:B------:R-:W4:Y:S04]  /*0890*/  LDG.E.CONSTANT R9, desc[UR8][R2.64] ;  /* 0x0000000802097981 */ /* 0x000f28000c1e9900 */
[----:B------:R-:W4:Y:S01]  /*08a0*/  LDG.E.CONSTANT R16, desc[UR8][R2.64+0x8] ;  /* 0x0000080802107981 */ /* 0x000f22000c1e9900 */
[----:B-----5:R-:W-:-:S04]  /*08b0*/  FADD R35, R25, -R22 ;  /* 0x8000001619237221 */ /* 0x020fc80000000000 */
[-C--:B--2---:R-:W-:Y:S01]  /*08c0*/  FMUL R37, R8, R35.reuse ;  /* 0x0000002308257220 */ /* 0x084fe20000400000 */
[----:B------:R-:W-:Y:S01]  /*08d0*/  FADD R8, R24, -R23 ;  /* 0x8000001718087221 */ /* 0x000fe20000000000 */
[-C--:B---3--:R-:W-:Y:S01]  /*08e0*/  FMUL R34, R30, R35.reuse ;  /* 0x000000231e227220 */ /* 0x088fe20000400000 */
[----:B----4-:R-:W-:Y:S02]  /*08f0*/  FMUL R32, R15, R35 ;  /* 0x000000230f207220 */ /* 0x010fe40000400000 */
[----:B------:R-:W2:Y:S01]  /*0900*/  LDG.E.CONSTANT R15, desc[UR8][R2.64+-0x4] ;  /* 0xfffffc08020f7981 */ /* 0x000ea2000c1e9900 */
[----:B------:R-:W-:-:S03]  /*0910*/  FFMA R30, R0, R8, R37 ;  /* 0x00000008001e7223 */ /* 0x000fc60000000025 */
[----:B------:R-:W3:Y:S01]  /*0920*/  LDG.E.CONSTANT R0, desc[UR8][R2.64+-0x24] ;  /* 0xffffdc0802007981 */ /* 0x000ee2000c1e9900 */
[-C--:B------:R-:W-:Y:S01]  /*0930*/  FFMA R37, R17, R8.reuse, R34 ;  /* 0x0000000811257223 */ /* 0x080fe20000000022 */
[----:B------:R-:W-:Y:S01]  /*0940*/  FADD R17, R26, -R21 ;  /* 0x800000151a117221 */ /* 0x000fe20000000000 */
[----:B------:R-:W-:Y:S02]  /*0950*/  FFMA R9, R9, R8, R32 ;  /* 0x0000000809097223 */ /* 0x000fe40000000020 */
[----:B------:R-:W4:Y:S02]  /*0960*/  LDG.E.CONSTANT R8, desc[UR8][R2.64+-0x20] ;  /* 0xffffe00802087981 */ /* 0x000f24000c1e9900 */
[-C--:B------:R-:W-:Y:S02]  /*0970*/  FFMA R35, R16, R17.reuse, R9 ;  /* 0x0000001110237223 */ /* 0x080fe40000000009 */
[----:B------:R-:W4:Y:S04]  /*0980*/  LDG.E.CONSTANT R16, desc[UR8][R2.64+0x14] ;  /* 0x0000140802107981 */ /* 0x000f28000c1e9900 */
[----:B------:R-:W4:Y:S01]  /*0990*/  LDG.E.CONSTANT R9, desc[UR8][R2.64+-0x1c] ;  /* 0xffffe40802097981 */ /* 0x000f22000c1e9900 */
[----:B------:R-:W-:Y:S01]  /*09a0*/  BSSY.RECONVERGENT B2, `(.L_x_14) ;  /* 0x000001b000027945 */ /* 0x000fe20003800200 */
[----:B--2---:R-:W-:-:S04]  /*09b0*/  FFMA R15, R15, R17, R30 ;  /* 0x000000110f0f7223 */ /* 0x004fc8000000001e */
[----:B---3--:R-:W-:Y:S01]  /*09c0*/  FADD R0, -R0, |R15| ;  /* 0x4000000f00007221 */ /* 0x008fe20000000100 */
[----:B----4-:R-:W-:Y:S01]  /*09d0*/  FADD R35, -R8, |R35| ;  /* 0x4000002308237221 */ /* 0x010fe20000000100 */
[----:B------:R-:W-:-:S04]  /*09e0*/  FFMA R16, R16, R17, R37 ;  /* 0x0000001110107223 */ /* 0x000fc80000000025 */
[----:B------:R-:W-:Y:S02]  /*09f0*/  FMNMX R15, RZ, R35, !PT ;  /* 0x00000023ff0f7209 */ /* 0x000fe40007800000 */
[----:B------:R-:W-:Y:S01]  /*0a00*/  FMNMX R8, RZ, R0, !PT ;  /* 0x00000000ff087209 */ /* 0x000fe20007800000 */
[----:B------:R-:W-:Y:S02]  /*0a10*/  FADD R9, -R9, |R16| ;  /* 0x4000001009097221 */ /* 0x000fe40000000100 */
[----:B------:R-:W-:-:S03]  /*0a20*/  FMUL R17, R15, R15 ;  /* 0x0000000f0f117220 */ /* 0x000fc60000400000 */
[----:B------:R-:W-:Y:S01]  /*0a30*/  FMNMX R15, RZ, R9, !PT ;  /* 0x00000009ff0f7209 */ /* 0x000fe20007800000 */
[----:B------:R-:W-:-:S04]  /*0a40*/  FFMA R8, R8, R8, R17 ;  /* 0x0000000808087223 */ /* 0x000fc80000000011 */
[----:B------:R-:W-:-:S05]  /*0a50*/  FFMA R15, R15, R15, R8 ;  /* 0x0000000f0f0f7223 */ /* 0x000fca0000000008 */
[----:B------:R-:W-:Y:S01]  /*0a60*/  IADD3 R8, PT, PT, R15, -0xd000000, RZ ;  /* 0xf30000000f087810 */ /* 0x000fe20007ffe0ff */
[----:B------:R0:W1:Y:S03]  /*0a70*/  MUFU.RSQ R16, R15 ;  /* 0x0000000f00107308 */ /* 0x0000660000001400 */
[----:B------:R-:W-:Y:S02]  /*0a80*/  ISETP.GT.U32.AND P1, PT, R8, 0x727fffff, PT ;  /* 0x727fffff0800780c */ /* 0x000fe40003f24070 */
[----:B------:R-:W-:-:S04]  /*0a90*/  FMNMX3 R0, R35, R9, R0, !PT ;  /* 0x0000000923007276 */ /* 0x000fc80007800000 */
[----:B------:R-:W-:-:S07]  /*0aa0*/  FMNMX R35, RZ, R0, PT ;  /* 0x00000000ff237209 */ /* 0x000fce0003800000 */
[----:B0-----:R-:W-:Y:S05]  /*0ab0*/  @!P1 BRA `(.L_x_15) ;  /* 0x0000000000149947 */ /* 0x001fea0003800000 */
[----:B------:R-:W-:Y:S02]  /*0ac0*/  MOV R0, R15 ;  /* 0x0000000f00007202 */ /* 0x000fe40000000f00 */
[----:B-1----:R-:W-:-:S07]  /*0ad0*/  MOV R16, 0xaf0 ;  /* 0x00000af000107802 */ /* 0x002fce0000000f00 */
[----:B------:R-:W-:Y:S05]  /*0ae0*/  CALL.REL.NOINC `($__internal_1_$__cuda_sm20_sqrt_rn_f32_slowpath) ;  /* 0x0000003c001c7944 */ /* 0x000fea0003c00000 */
[----:B------:R-:W-:Y:S01]  /*0af0*/  MOV R8, R15 ;  /* 0x0000000f00087202 */ /* 0x000fe20000000f00 */
[----:B------:R-:W-:Y:S06]  /*0b00*/  BRA `(.L_x_16) ;  /* 0x0000000000107947 */ /* 0x000fec0003800000 */
.L_x_15:
[----:B-1----:R-:W-:Y:S01]  /*0b10*/  FMUL.FTZ R8, R15, R16 ;  /* 0x000000100f087220 */ /* 0x002fe20000410000 */
[----:B------:R-:W-:-:S03]  /*0b20*/  FMUL.FTZ R0, R16, 0.5 ;  /* 0x3f00000010007820 */ /* 0x000fc60000410000 */
[----:B------:R-:W-:-:S04]  /*0b30*/  FFMA R9, -R8, R8, R15 ;  /* 0x0000000808097223 */ /* 0x000fc8000000010f */
[----:B------:R-:W-:-:S07]  /*0b40*/  FFMA R8, R9, R0, R8 ;  /* 0x0000000009087223 */ /* 0x000fce0000000008 */
.L_x_16:
[----:B------:R-:W-:Y:S05]  /*0b50*/  BSYNC.RECONVERGENT B2 ;  /* 0x0000000000027941 */ /* 0x000fea0003800200 */
.L_x_14:
[----:B------:R-:W-:Y:S01]  /*0b60*/  FADD R8, R35, R8 ;  /* 0x0000000823087221 */ /* 0x000fe20000000000 */
[----:B------:R-:W-:Y:S06]  /*0b70*/  BRA `(.L_x_17) ;  /* 0x00000000005c7947 */ /* 0x000fec0003800000 */
.L_x_12:
[----:B------:R0:W5:Y:S02]  /*0b80*/  LDG.E.CONSTANT R8, desc[UR8][R2.64+-0x24] ;  /* 0xffffdc0802087981 */ /* 0x000164000c1e9900 */
[----:B-----5:R-:W-:Y:S01]  /*0b90*/  FADD R9, -R25, R22 ;  /* 0x0000001619097221 */ /* 0x020fe20000000100 */
[----:B------:R-:W-:Y:S01]  /*0ba0*/  FADD R0, -R24, R23 ;  /* 0x0000001718007221 */ /* 0x000fe20000000100 */
[----:B------:R-:W-:Y:S02]  /*0bb0*/  BSSY.RECONVERGENT B2, `(.L_x_18) ;  /* 0x0000012000027945 */ /* 0x000fe40003800200 */
[----:B------:R-:W-:Y:S01]  /*0bc0*/  FMUL R15, R9, R9 ;  /* 0x00000009090f7220 */ /* 0x000fe20000400000 */
[----:B------:R-:W-:-:S03]  /*0bd0*/  FADD R9, -R26, R21 ;  /* 0x000000151a097221 */ /* 0x000fc60000000100 */
[----:B------:R-:W-:-:S04]  /*0be0*/  FFMA R0, R0, R0, R15 ;  /* 0x0000000000007223 */ /* 0x000fc8000000000f */
[----:B------:R-:W-:-:S04]  /*0bf0*/  FFMA R16, R9, R9, R0 ;  /* 0x0000000909107223 */ /* 0x000fc80000000000 */
[----:B------:R0:W1:Y:S01]  /*0c00*/  MUFU.RSQ R15, R16 ;  /* 0x00000010000f7308 */ /* 0x0000620000001400 */
[----:B------:R-:W-:-:S04]  /*0c10*/  IADD3 R0, PT, PT, R16, -0xd000000, RZ ;  /* 0xf300000010007810 */ /* 0x000fc80007ffe0ff */
[----:B------:R-:W-:-:S13]  /*0c20*/  ISETP.GT.U32.AND P1, PT, R0, 0x727fffff, PT ;  /* 0x727fffff0000780c */ /* 0x000fda0003f24070 */
[----:B01----:R-:W-:Y:S05]  /*0c30*/  @!P1 BRA `(.L_x_19) ;  /* 0x0000000000149947 */ /* 0x003fea0003800000 */
[----:B------:R-:W-:Y:S02]  /*0c40*/  MOV R0, R16 ;  /* 0x0000001000007202 */ /* 0x000fe40000000f00 */
[----:B------:R-:W-:-:S07]  /*0c50*/  MOV R16, 0xc70 ;  /* 0x00000c7000107802 */ /* 0x000fce0000000f00 */
[----:B------:R-:W-:Y:S05]  /*0c60*/  CALL.REL.NOINC `($__internal_1_$__cuda_sm20_sqrt_rn_f32_slowpath) ;  /* 0x0000003800bc7944 */ /* 0x000fea0003c00000 */
[----:B------:R-:W-:Y:S01]  /*0c70*/  IMAD.MOV.U32 R9, RZ, RZ, R15 ;  /* 0x000000ffff097224 */ /* 0x000fe200078e000f */
[----:B------:R-:W-:Y:S06]  /*0c80*/  BRA `(.L_x_20) ;  /* 0x0000000000107947 */ /* 0x000fec0003800000 */
.L_x_19:
[----:B------:R-:W-:Y:S01]  /*0c90*/  FMUL.FTZ R9, R16, R15 ;  /* 0x0000000f10097220 */ /* 0x000fe20000410000 */
[----:B------:R-:W-:-:S03]  /*0ca0*/  FMUL.FTZ R15, R15, 0.5 ;  /* 0x3f0000000f0f7820 */ /* 0x000fc60000410000 */
[----:B------:R-:W-:-:S04]  /*0cb0*/  FFMA R0, -R9, R9, R16 ;  /* 0x0000000909007223 */ /* 0x000fc80000000110 */
[----:B------:R-:W-:-:S07]  /*0cc0*/  FFMA R9, R0, R15, R9 ;  /* 0x0000000f00097223 */ /* 0x000fce0000000009 */
.L_x_20:
[----:B------:R-:W-:Y:S05]  /*0cd0*/  BSYNC.RECONVERGENT B2 ;  /* 0x0000000000027941 */ /* 0x000fea0003800200 */
.L_x_18:
[----:B------:R-:W-:-:S07]  /*0ce0*/  FADD R8, -R8, R9 ;  /* 0x0000000908087221 */ /* 0x000fce0000000100 */
.L_x_17:
[----:B------:R-:W-:-:S13]  /*0cf0*/  FSETP.GEU.AND P1, PT, R8, RZ, PT ;  /* 0x000000ff0800720b */ /* 0x000fda0003f2e000 */
[----:B------:R-:W-:Y:S05]  /*0d00*/  @P1 BRA `(.L_x_13) ;  /* 0x0000000000581947 */ /* 0x000fea0003800000 */
[----:B------:R-:W-:Y:S01]  /*0d10*/  FADD R8, -R25, R22 ;  /* 0x0000001619087221 */ /* 0x000fe20000000100 */
        /* <DEDUP_REMOVED lines=13> */
[----:B------:R-:W-:Y:S01]  /*0df0*/  MOV R8, R15 ;  /* 0x0000000f00087202 */ /* 0x000fe20000000f00 */
[----:B------:R-:W-:Y:S06]  /*0e00*/  BRA `(.L_x_23) ;  /* 0x0000000000107947 */ /* 0x000fec0003800000 */
.L_x_22:
[----:B------:R-:W-:Y:S01]  /*0e10*/  FMUL.FTZ R8, R9, R0 ;  /* 0x0000000009087220 */ /* 0x000fe20000410000 */
[----:B------:R-:W-:-:S03]  /*0e20*/  FMUL.FTZ R0, R0, 0.5 ;  /* 0x3f00000000007820 */ /* 0x000fc60000410000 */
[----:B------:R-:W-:-:S04]  /*0e30*/  FFMA R9, -R8, R8, R9 ;  /* 0x0000000808097223 */ /* 0x000fc80000000109 */
[----:B------:R-:W-:-:S07]  /*0e40*/  FFMA R8, R9, R0, R8 ;  /* 0x0000000009087223 */ /* 0x000fce0000000008 */
.L_x_23:
[----:B------:R-:W-:Y:S05]  /*0e50*/  BSYNC.RECONVERGENT B2 ;  /* 0x0000000000027941 */ /* 0x000fea0003800200 */
.L_x_21:
[----:B------:R-:W-:-:S07]  /*0e60*/  FADD R8, -R8, R31 ;  /* 0x0000001f08087221 */ /* 0x000fce0000000100 */
.L_x_13:
[----:B------:R-:W-:Y:S05]  /*0e70*/  BSYNC.RECONVERGENT B1 ;  /* 0x0000000000017941 */ /* 0x000fea0003800200 */
.L_x_11:
[----:B------:R-:W-:-:S13]  /*0e80*/  FSETP.GEU.AND P1, PT, R8, R19, PT ;  /* 0x000000130800720b */ /* 0x000fda0003f2e000 */
[----:B-----5:R-:W-:Y:S02]  /*0e90*/  @!P1 MOV R27, R23 ;  /* 0x00000017001b9202 */ /* 0x020fe40000000f00 */
[----:B------:R-:W-:Y:S02]  /*0ea0*/  @!P1 MOV R28, R22 ;  /* 0x00000016001c9202 */ /* 0x000fe40000000f00 */
[----:B------:R-:W-:Y:S02]  /*0eb0*/  @!P1 MOV R29, R21 ;  /* 0x00000015001d9202 */ /* 0x000fe40000000f00 */
[----:B------:R-:W-:Y:S02]  /*0ec0*/  @!P1 MOV R19, R8 ;  /* 0x0000000800139202 */ /* 0x000fe40000000f00 */
[----:B------:R-:W-:-:S07]  /*0ed0*/  @!P1 MOV R10, R33 ;  /* 0x00000021000a9202 */ /* 0x000fce0000000f00 */
.L_x_9:
[----:B------:R-:W-:Y:S02]  /*0ee0*/  IADD3 R2, P1, PT, R2, 0x50, RZ ;  /* 0x0000005002027810 */ /* 0x000fe40007f3e0ff */
[----:B------:R-:W-:-:S03]  /*0ef0*/  IADD3 R33, PT, PT, R33, 0x1, RZ ;  /* 0x0000000121217810 */ /* 0x000fc60007ffe0ff */
[----:B------:R-:W-:Y:S01]  /*0f00*/  IMAD.X R3, RZ, RZ, R3, P1 ;  /* 0x000000ffff037224 */ /* 0x000fe200008e0603 */
[----:B------:R-:W-:Y:S07]  /*0f10*/  @P0 BRA `(.L_x_24) ;  /* 0xfffffff400040947 */ /* 0x000fee000383ffff */
[----:B------:R-:W-:-:S04]  /*0f20*/  FSETP.GEU.AND P0, PT, R19, 0.0010000000474974513054, PT ;  /* 0x3a83126f1300780b */ /* 0x000fc80003f0e000 */
[----:B------:R-:W-:Y:S02]  /*0f30*/  ISETP.LT.OR P1, PT, R10, RZ, !P0 ;  /* 0x000000ff0a00720c */ /* 0x000fe40004721670 */
[----:B------:R-:W-:Y:S02]  /*0f40*/  PLOP3.LUT P0, PT, P0, PT, PT, 0x8, 0x80 ;  /* 0x000000000080781c */ /* 0x000fe4000070e170 */
[----:B------:R-:W-:-:S13]  /*0f50*/  FSETP.GT.OR P1, PT, R14, 200, P1 ;  /* 0x434800000e00780b */ /* 0x000fda0000f24400 */
[----:B------:R-:W-:Y:S05]  /*0f60*/  @P1 BRA `(.L_x_25) ;  /* 0x0000000000201947 */ /* 0x000fea0003800000 */
[----:B------:R-:W-:Y:S01]  /*0f70*/  IADD3 R18, PT, PT, R18, 0x1, RZ ;  /* 0x0000000112127810 */ /* 0x000fe20007ffe0ff */
[-C--:B-----5:R-:W-:Y:S01]  /*0f80*/  FFMA R24, R11, R19.reuse, R24 ;  /* 0x000000130b187223 */ /* 0x0a0fe20000000018 */
[-C--:B------:R-:W-:Y:S01]  /*0f90*/  FFMA R25, R4, R19.reuse, R25 ;  /* 0x0000001304197223 */ /* 0x080fe20000000019 */
[----:B------:R-:W-:Y:S01]  /*0fa0*/  FFMA R26, R13, R19, R26 ;  /* 0x000000130d1a7223 */ /* 0x000fe2000000001a */
[----:B------:R-:W-:Y:S01]  /*0fb0*/  ISETP.NE.AND P0, PT, R18, 0x64, PT ;  /* 0x000000641200780c */ /* 0x000fe20003f05270 */
[----:B------:R-:W-:-:S12]  /*0fc0*/  FADD R14, R19, R14 ;  /* 0x0000000e130e7221 */ /* 0x000fd80000000000 */
[----:B------:R-:W-:Y:S05]  /*0fd0*/  @P0 BRA `(.L_x_26) ;  /* 0xfffffff000bc0947 */ /* 0x000fea000383ffff */
[----:B------:R-:W-:-:S13]  /*0fe0*/  PLOP3.LUT P0, PT, PT, PT, PT, 0x8, 0x80 ;  /* 0x000000000080781c */ /* 0x000fda0003f0e170 */
.L_x_25:
[----:B------:R-:W-:Y:S05]  /*0ff0*/  BSYNC.RECONVERGENT B0 ;  /* 0x0000000000007941 */ /* 0x000fea0003800200 */
.L_x_8:
[----:B------:R-:W-:-:S13]  /*1000*/  ISETP.LT.OR P0, PT, R10, RZ, !P0 ;  /* 0x000000ff0a00720c */ /* 0x000fda0004701670 */
[----:B------:R-:W-:Y:S05]  /*1010*/  @P0 BRA `(.L_x_27) ;  /* 0x0000003000280947 */ /* 0x000fea0003800000 */
[----:B0-----:R-:W0:Y:S02]  /*1020*/  LDC.64 R2, c[0x0][0x398] ;  /* 0x0000e600ff027b82 */ /* 0x001e240000000a00 */
[----:B0----5:R-:W-:-:S05]  /*1030*/  IMAD.WIDE.U32 R10, R10, 0x50, R2 ;  /* 0x000000500a0a7825 */ /* 0x021fca00078e0002 */
[----:B------:R-:W2:Y:S02]  /*1040*/  LDG.E.CONSTANT R13, desc[UR8][R10.64+0x40] ;  /* 0x000040080a0d7981 */ /* 0x000ea4000c1e9900 */
[----:B--2---:R-:W-:-:S13]  /*1050*/  ISETP.NE.AND P0, PT, R13, -0x1, PT ;  /* 0xffffffff0d00780c */ /* 0x004fda0003f05270 */
[----:B------:R-:W-:Y:S05]  /*1060*/  @!P0 EXIT ;  /* 0x000000000000894d */ /* 0x000fea0003800000 */
[----:B------:R-:W2:Y:S01]  /*1070*/  LDG.E.CONSTANT R3, desc[UR8][R10.64] ;  /* 0x000000080a037981 */ /* 0x000ea2000c1e9900 */
[----:B------:R-:W0:Y:S01]  /*1080*/  LDC.64 R8, c[0x0][0x3a8] ;  /* 0x0000ea00ff087b82 */ /* 0x000e220000000a00 */
[----:B------:R-:W-:Y:S01]  /*1090*/  BSSY.RECONVERGENT B0, `(.L_x_28) ;  /* 0x000006c000007945 */ /* 0x000fe20003800200 */
[----:B0-----:R-:W-:Y:S01]  /*10a0*/  IMAD.WIDE.U32 R8, R13, 0x20, R8 ;  /* 0x000000200d087825 */ /* 0x001fe200078e0008 */
[----:B--2---:R-:W-:-:S13]  /*10b0*/  ISETP.NE.AND P0, PT, R3, RZ, PT ;  /* 0x000000ff0300720c */ /* 0x004fda0003f05270 */
[----:B------:R-:W-:Y:S05]  /*10c0*/  @P0 BRA `(.L_x_29) ;  /* 0x0000000000c40947 */ /* 0x000fea0003800000 */
[----:B------:R-:W2:Y:S01]  /*10d0*/  LDG.E.CONSTANT R19, desc[UR8][R10.64+0x4] ;  /* 0x000004080a137981 */ /* 0x000ea2000c1e9900 */
[----:B------:R-:W-:Y:S01]  /*10e0*/  FADD R0, -R27, R24 ;  /* 0x000000181b007221 */ /* 0x000fe20000000100 */
[----:B------:R-:W-:Y:S01]  /*10f0*/  BSSY.RECONVERGENT B3, `(.L_x_30) ;  /* 0x000000f000037945 */ /* 0x000fe20003800200 */
[----:B------:R-:W-:Y:S01]  /*1100*/  FADD R4, -R28, R25 ;  /* 0x000000191c047221 */ /* 0x000fe20000000100 */
[----:B--2---:R-:W0:Y:S08]  /*1110*/  MUFU.RCP R2, R19 ;  /* 0x0000001300027308 */ /* 0x004e300000001000 */
[----:B------:R-:W1:Y:S01]  /*1120*/  FCHK P0, R0, R19 ;  /* 0x0000001300007302 */ /* 0x000e620000000000 */
[----:B0-----:R-:W-:-:S04]  /*1130*/  FFMA R13, -R19, R2, 1 ;  /* 0x3f800000130d7423 */ /* 0x001fc80000000102 */
[----:B------:R-:W-:-:S04]  /*1140*/  FFMA R13, R2, R13, R2 ;  /* 0x0000000d020d7223 */ /* 0x000fc80000000002 */
[----:B------:R-:W-:-:S04]  /*1150*/  FFMA R2, R0, R13, RZ ;  /* 0x0000000d00027223 */ /* 0x000fc800000000ff */
[----:B------:R-:W-:-:S04]  /*1160*/  FFMA R14, -R19, R2, R0 ;  /* 0x00000002130e7223 */ /* 0x000fc80000000100 */
[----:B------:R-:W-:Y:S01]  /*1170*/  FFMA R13, R13, R14, R2 ;  /* 0x0000000e0d0d7223 */ /* 0x000fe20000000002 */
[----:B------:R-:W-:Y:S01]  /*1180*/  FADD R2, -R29, R26 ;  /* 0x0000001a1d027221 */ /* 0x000fe20000000100 */
[----:B-1----:R-:W-:Y:S06]  /*1190*/  @!P0 BRA `(.L_x_31) ;  /* 0x0000000000108947 */ /* 0x002fec0003800000 */
[----:B------:R-:W-:Y:S02]  /*11a0*/  MOV R33, R19 ;  /* 0x0000001300217202 */ /* 0x000fe40000000f00 */
[----:B------:R-:W-:-:S07]  /*11b0*/  MOV R22, 0x11d0 ;  /* 0x000011d000167802 */ /* 0x000fce0000000f00 */
[----:B------:R-:W-:Y:S05]  /*11c0*/  CALL.REL.NOINC `($__internal_2_$__cuda_sm3x_div_rn_noftz_f32_slowpath) ;  /* 0x0000003400b87944 */ /* 0x000fea0003c00000 */
[----:B------:R-:W-:-:S07]  /*11d0*/  MOV R13, R0 ;  /* 0x00000000000d7202 */ /* 0x000fce0000000f00 */
.L_x_31:
[----:B------:R-:W-:Y:S05]  /*11e0*/  BSYNC.RECONVERGENT B3 ;  /* 0x0000000000037941 */ /* 0x000fea0003800200 */
.L_x_30:
[----:B------:R-:W0:Y:S01]  /*11f0*/  MUFU.RCP R0, R19 ;  /* 0x0000001300007308 */ /* 0x000e220000001000 */
[----:B------:R-:W-:Y:S07]  /*1200*/  BSSY.RECONVERGENT B3, `(.L_x_32) ;  /* 0x000000c000037945 */ /* 0x000fee0003800200 */
[----:B------:R-:W1:Y:S01]  /*1210*/  FCHK P0, R4, R19 ;  /* 0x0000001304007302 */ /* 0x000e620000000000 */
[----:B0-----:R-:W-:-:S04]  /*1220*/  FFMA R15, -R19, R0, 1 ;  /* 0x3f800000130f7423 */ /* 0x001fc80000000100 */
[----:B------:R-:W-:-:S04]  /*1230*/  FFMA R17, R0, R15, R0 ;  /* 0x0000000f00117223 */ /* 0x000fc80000000000 */
[----:B------:R-:W-:-:S04]  /*1240*/  FFMA R0, R4, R17, RZ ;  /* 0x0000001104007223 */ /* 0x000fc800000000ff */
[----:B------:R-:W-:-:S04]  /*1250*/  FFMA R15, -R19, R0, R4 ;  /* 0x00000000130f7223 */ /* 0x000fc80000000104 */
[----:B------:R-:W-:Y:S01]  /*1260*/  FFMA R0, R17, R15, R0 ;  /* 0x0000000f11007223 */ /* 0x000fe20000000000 */
[----:B-1----:R-:W-:Y:S06]  /*1270*/  @!P0 BRA `(.L_x_33) ;  /* 0x0000000000108947 */ /* 0x002fec0003800000 */
[----:B------:R-:W-:Y:S02]  /*1280*/  MOV R0, R4 ;  /* 0x0000000400007202 */ /* 0x000fe40000000f00 */
[----:B------:R-:W-:Y:S02]  /*1290*/  MOV R33, R19 ;  /* 0x0000001300217202 */ /* 0x000fe40000000f00 */
[----:B------:R-:W-:-:S07]  /*12a0*/  MOV R22, 0x12c0 ;  /* 0x000012c000167802 */ /* 0x000fce0000000f00 */
[----:B------:R-:W-:Y:S05]  /*12b0*/  CALL.REL.NOINC `($__internal_2_$__cuda_sm3x_div_rn_noftz_f32_slowpath) ;  /* 0x00000034007c7944 */ /* 0x000fea0003c00000 */
.L_x_33:
[----:B------:R-:W-:Y:S05]  /*12c0*/  BSYNC.RECONVERGENT B3 ;  /* 0x0000000000037941 */ /* 0x000fea0003800200 */
.L_x_32:
[----:B------:R-:W0:Y:S01]  /*12d0*/  MUFU.RCP R4, R19 ;  /* 0x0000001300047308 */ /* 0x000e220000001000 */
[----:B------:R-:W-:Y:S01]  /*12e0*/  BSSY.RECONVERGENT B3, `(.L_x_34) ;  /* 0x000000d000037945 */ /* 0x000fe20003800200 */
[----:B------:R-:W-:-:S06]  /*12f0*/  MOV R14, R0 ;  /* 0x00000000000e7202 */ /* 0x000fcc0000000f00 */
        /* <DEDUP_REMOVED lines=11> */
.L_x_35:
[----:B------:R-:W-:Y:S05]  /*13b0*/  BSYNC.RECONVERGENT B3 ;  /* 0x0000000000037941 */ /* 0x000fea0003800200 */
.L_x_34:
[----:B------:R-:W-:Y:S01]  /*13c0*/  MOV R21, R0 ;  /* 0x0000000000157202 */ /* 0x000fe20000000f00 */
[----:B------:R-:W-:Y:S06]  /*13d0*/  BRA `(.L_x_36) ;  /* 0x0000000000dc7947 */ /* 0x000fec0003800000 */
.L_x_29:
[----:B------:R-:W-:-:S13]  /*13e0*/  ISETP.NE.AND P0, PT, R3, 0x1, PT ;  /* 0x000000010300780c */ /* 0x000fda0003f05270 */
[----:B------:R-:W-:Y:S05]  /*13f0*/  @P0 BRA `(.L_x_36) ;  /* 0x0000000000d40947 */ /* 0x000fea0003800000 */
[----:B------:R-:W2:Y:S04]  /*1400*/  LDG.E.CONSTANT R2, desc[UR8][R10.64+0x20] ;  /* 0x000020080a027981 */ /* 0x000ea8000c1e9900 */
[----:B------:R-:W3:Y:S04]  /*1410*/  LDG.E.CONSTANT R14, desc[UR8][R10.64+0x38] ;  /* 0x000038080a0e7981 */ /* 0x000ee8000c1e9900 */
[----:B------:R-:W4:Y:S04]  /*1420*/  LDG.E.CONSTANT R16, desc[UR8][R10.64+0x2c] ;  /* 0x00002c080a107981 */ /* 0x000f28000c1e9900 */
[----:B------:R-:W5:Y:S04]  /*1430*/  LDG.E.CONSTANT R4, desc[UR8][R10.64+0x1c] ;  /* 0x00001c080a047981 */ /* 0x000f68000c1e9900 */
[----:B------:R-:W5:Y:S04]  /*1440*/  LDG.E.CONSTANT R13, desc[UR8][R10.64+0x34] ;  /* 0x000034080a0d7981 */ /* 0x000f68000c1e9900 */
[----:B------:R-:W5:Y:S04]  /*1450*/  LDG.E.CONSTANT R17, desc[UR8][R10.64+0x28] ;  /* 0x000028080a117981 */ /* 0x000f68000c1e9900 */
[----:B------:R-:W5:Y:S04]  /*1460*/  LDG.E.CONSTANT R0, desc[UR8][R10.64+0x24] ;  /* 0x000024080a007981 */ /* 0x000f68000c1e9900 */
[----:B------:R-:W5:Y:S04]  /*1470*/  LDG.E.CONSTANT R21, desc[UR8][R10.64+0x3c] ;  /* 0x00003c080a157981 */ /* 0x000f68000c1e9900 */
[----:B------:R-:W5:Y:S04]  /*1480*/  LDG.E.CONSTANT R15, desc[UR8][R10.64+0x30] ;  /* 0x000030080a0f7981 */ /* 0x000f68000c1e9900 */
[----:B------:R-:W5:Y:S04]  /*1490*/  LDG.E.CONSTANT R30, desc[UR8][R10.64+0x4] ;  /* 0x000004080a1e7981 */ /* 0x000f68000c1e9900 */
[----:B------:R-:W5:Y:S04]  /*14a0*/  LDG.E.CONSTANT R19, desc[UR8][R10.64+0xc] ;  /* 0x00000c080a137981 */ /* 0x000f68000c1e9900 */
[----:B------:R-:W5:Y:S01]  /*14b0*/  LDG.E.CONSTANT R18, desc[UR8][R10.64+0x8] ;  /* 0x000008080a127981 */ /* 0x000f62000c1e9900 */
[----:B------:R-:W-:Y:S01]  /*14c0*/  FADD R33, -R28, R25 ;  /* 0x000000191c217221 */ /* 0x000fe20000000100 */
[----:B------:R-:W-:Y:S01]  /*14d0*/  FADD R31, -R27, R24 ;  /* 0x000000181b1f7221 */ /* 0x000fe20000000100 */
[----:B------:R-:W-:Y:S01]  /*14e0*/  FADD R32, -R29, R26 ;  /* 0x0000001a1d207221 */ /* 0x000fe20000000100 */
[----:B------:R-:W-:Y:S01]  /*14f0*/  BSSY.RECONVERGENT B1, `(.L_x_37) ;  /* 0x000001c000017945 */ /* 0x000fe20003800200 */
[-C--:B--2---:R-:W-:Y:S01]  /*1500*/  FMUL R23, R2, R33.reuse ;  /* 0x0000002102177220 */ /* 0x084fe20000400000 */
[-C--:B---3--:R-:W-:Y:S01]  /*1510*/  FMUL R22, R14, R33.reuse ;  /* 0x000000210e167220 */ /* 0x088fe20000400000 */
[----:B----4-:R-:W-:-:S02]  /*1520*/  FMUL R20, R16, R33 ;  /* 0x0000002110147220 */ /* 0x010fc40000400000 */
[-C--:B-----5:R-:W-:Y:S01]  /*1530*/  FFMA R23, R4, R31.reuse, R23 ;  /* 0x0000001f04177223 */ /* 0x0a0fe20000000017 */
[-C--:B------:R-:W-:Y:S01]  /*1540*/  FFMA R22, R13, R31.reuse, R22 ;  /* 0x0000001f0d167223 */ /* 0x080fe20000000016 */
[----:B------:R-:W-:Y:S02]  /*1550*/  FFMA R20, R17, R31, R20 ;  /* 0x0000001f11147223 */ /* 0x000fe40000000014 */
[-C--:B------:R-:W-:Y:S01]  /*1560*/  FFMA R23, R0, R32.reuse, R23 ;  /* 0x0000002000177223 */ /* 0x080fe20000000017 */
[-C--:B------:R-:W-:Y:S01]  /*1570*/  FFMA R22, R21, R32.reuse, R22 ;  /* 0x0000002015167223 */ /* 0x080fe20000000016 */
[----:B------:R-:W-:Y:S02]  /*1580*/  FFMA R31, R15, R32, R20 ;  /* 0x000000200f1f7223 */ /* 0x000fe40000000014 */
[----:B------:R-:W-:Y:S01]  /*1590*/  FADD R20, |R23|, -R30 ;  /* 0x8000001e17147221 */ /* 0x000fe20000000200 */
[----:B------:R-:W-:Y:S01]  /*15a0*/  FADD R30, -R19, |R22| ;  /* 0x40000016131e7221 */ /* 0x000fe20000000100 */
[----:B------:R-:W-:-:S04]  /*15b0*/  FADD R33, -R18, |R31| ;  /* 0x4000001f12217221 */ /* 0x000fc80000000100 */
[----:B------:R-:W-:Y:S01]  /*15c0*/  FSETP.GT.AND P0, PT, R20, R30, PT ;  /* 0x0000001e1400720b */ /* 0x000fe20003f04000 */
[----:B------:R-:W-:-:S03]  /*15d0*/  IMAD.MOV.U32 R18, RZ, RZ, RZ ;  /* 0x000000ffff127224 */ /* 0x000fc600078e00ff */
[----:B------:R-:W-:Y:S01]  /*15e0*/  FSETP.LEU.OR P0, PT, R20, R33, !P0 ;  /* 0x000000211400720b */ /* 0x000fe2000470b400 */
[----:B------:R-:W-:-:S12]  /*15f0*/  HFMA2 R20, -RZ, RZ, 0, 0 ;  /* 0x00000000ff147431 */ /* 0x000fd800000001ff */
[----:B------:R-:W-:Y:S02]  /*1600*/  @!P0 FSETP.GT.AND P1, PT, R23, RZ, PT ;  /* 0x000000ff1700820b */ /* 0x000fe40003f24000 */
[----:B------:R-:W-:-:S04]  /*1610*/  @!P0 MOV R19, 0x3f800000 ;  /* 0x3f80000000138802 */ /* 0x000fc80000000f00 */
[----:B------:R-:W-:Y:S01]  /*1620*/  @!P0 FSEL R19, R19, -1, P1 ;  /* 0xbf80000013138808 */ /* 0x000fe20000800000 */
[----:B------:R-:W-:Y:S06]  /*1630*/  @!P0 BRA `(.L_x_38) ;  /* 0x00000000001c8947 */ /* 0x000fec0003800000 */
[----:B------:R-:W-:Y:S02]  /*1640*/  FSETP.GT.AND P2, PT, R33, R30, PT ;  /* 0x0000001e2100720b */ /* 0x000fe40003f44000 */
[----:B------:R-:W-:-:S11]  /*1650*/  MOV R19, RZ ;  /* 0x000000ff00137202 */ /* 0x000fd60000000f00 */
[----:B------:R-:W-:Y:S02]  /*1660*/  @!P2 FSETP.GT.AND P1, PT, R22, RZ, PT ;  /* 0x000000ff1600a20b */ /* 0x000fe40003f24000 */
[----:B------:R-:W-:Y:S02]  /*1670*/  @P2 FSETP.GT.AND P0, PT, R31, RZ, PT ;  /* 0x000000ff1f00220b */ /* 0x000fe40003f04000 */
[----:B------:R-:W-:-:S04]  /*1680*/  MOV R22, 0x3f800000 ;  /* 0x3f80000000167802 */ /* 0x000fc80000000f00 */
[C---:B------:R-:W-:Y:S02]  /*1690*/  @P2 FSEL R18, R22.reuse, -1, P0 ;  /* 0xbf80000016122808 */ /* 0x040fe40000000000 */
[----:B------:R-:W-:-:S07]  /*16a0*/  @!P2 FSEL R20, R22, -1, P1 ;  /* 0xbf8000001614a808 */ /* 0x000fce0000800000 */
.L_x_38:
[----:B------:R-:W-:Y:S05]  /*16b0*/  BSYNC.RECONVERGENT B1 ;  /* 0x0000000000017941 */ /* 0x000fea0003800200 */
.L_x_37:
[-C--:B------:R-:W-:Y:S01]  /*16c0*/  FMUL R17, R17, R18.reuse ;  /* 0x0000001211117220 */ /* 0x080fe20000400000 */
[-C--:B------:R-:W-:Y:S01]  /*16d0*/  FMUL R23, R16, R18.reuse ;  /* 0x0000001210177220 */ /* 0x080fe20000400000 */
[----:B------:R-:W-:Y:S02]  /*16e0*/  FMUL R15, R15, R18 ;  /* 0x000000120f0f7220 */ /* 0x000fe40000400000 */
[-C--:B------:R-:W-:Y:S01]  /*16f0*/  FFMA R4, R4, R19.reuse, R17 ;  /* 0x0000001304047223 */ /* 0x080fe20000000011 */
[-C--:B------:R-:W-:Y:S01]  /*1700*/  FFMA R23, R2, R19.reuse, R23 ;  /* 0x0000001302177223 */ /* 0x080fe20000000017 */
[----:B------:R-:W-:Y:S02]  /*1710*/  FFMA R0, R0, R19, R15 ;  /* 0x0000001300007223 */ /* 0x000fe4000000000f */
[-C--:B------:R-:W-:Y:S01]  /*1720*/  FFMA R13, R13, R20.reuse, R4 ;  /* 0x000000140d0d7223 */ /* 0x080fe20000000004 */
[-C--:B------:R-:W-:Y:S01]  /*1730*/  FFMA R14, R14, R20.reuse, R23 ;  /* 0x000000140e0e7223 */ /* 0x080fe20000000017 */
[----:B------:R-:W-:-:S07]  /*1740*/  FFMA R21, R21, R20, R0 ;  /* 0x0000001415157223 */ /* 0x000fce0000000000 */
.L_x_36:
[----:B------:R-:W-:Y:S05]  /*1750*/  BSYNC.RECONVERGENT B0 ;  /* 0x0000000000007941 */ /* 0x000fea0003800200 */
.L_x_28:
[----:B------:R-:W2:Y:S01]  /*1760*/  LDG.E.CONSTANT R0, desc[UR8][R8.64+0xc] ;  /* 0x00000c0808007981 */ /* 0x000ea2000c1e9900 */
[----:B------:R-:W-:Y:S01]  /*1770*/  BSSY.RECONVERGENT B0, `(.L_x_39) ;  /* 0x000022a000007945 */ /* 0x000fe20003800200 */
[----:B--2---:R-:W-:-:S13]  /*1780*/  ISETP.NE.AND P0, PT, R0, RZ, PT ;  /* 0x000000ff0000720c */ /* 0x004fda0003f05270 */
[----:B------:R-:W-:Y:S05]  /*1790*/  @!P0 BRA `(.L_x_40) ;  /* 0x0000002000948947 */ /* 0x000fea0003800000 */
[----:B------:R-:W-:-:S13]  /*17a0*/  ISETP.NE.AND P0, PT, R3, RZ, PT ;  /* 0x000000ff0300720c */ /* 0x000fda0003f05270 */
[----:B------:R-:W-:Y:S05]  /*17b0*/  @P0 BRA `(.L_x_41) ;  /* 0x0000000c00d00947 */ /* 0x000fea0003800000 */
[----:B------:R-:W-:Y:S01]  /*17c0*/  FADD R25, -R28, R25 ;  /* 0x000000191c197221 */ /* 0x000fe20000000100 */
[----:B------:R-:W-:Y:S01]  /*17d0*/  FADD R27, -R27, R24 ;  /* 0x000000181b1b7221 */ /* 0x000fe20000000100 */
[----:B------:R-:W-:Y:S01]  /*17e0*/  FADD R26, -R29, R26 ;  /* 0x0000001a1d1a7221 */ /* 0x000fe20000000100 */
[----:B------:R-:W-:Y:S01]  /*17f0*/  BSSY.RECONVERGENT B1, `(.L_x_42) ;  /* 0x0000011000017945 */ /* 0x000fe20003800200 */
[----:B------:R-:W-:-:S04]  /*1800*/  FMUL R0, R25, R25 ;  /* 0x0000001919007220 */ /* 0x000fc80000400000 */
        /* <DEDUP_REMOVED lines=11> */
.L_x_43:
[----:B------:R-:W-:Y:S01]  /*18c0*/  FMUL.FTZ R4, R3, R0 ;  /* 0x0000000003047220 */ /* 0x000fe20000410000 */
[----:B------:R-:W-:-:S03]  /*18d0*/  FMUL.FTZ R0, R0, 0.5 ;  /* 0x3f00000000007820 */ /* 0x000fc60000410000 */
[----:B------:R-:W-:-:S04]  /*18e0*/  FFMA R3, -R4, R4, R3 ;  /* 0x0000000404037223 */ /* 0x000fc80000000103 */
[----:B------:R-:W-:-:S07]  /*18f0*/  FFMA R4, R3, R0, R4 ;  /* 0x0000000003047223 */ /* 0x000fce0000000004 */
.L_x_44:
[----:B------:R-:W-:Y:S05]  /*1900*/  BSYNC.RECONVERGENT B1 ;  /* 0x0000000000017941 */ /* 0x000fea0003800200 */
.L_x_42:
[----:B------:R-:W-:Y:S01]  /*1910*/  FSETP.GT.AND P0, PT, R4, RZ, PT ;  /* 0x000000ff0400720b */ /* 0x000fe20003f04000 */
[----:B------:R-:W-:Y:S01]  /*1920*/  BSSY.RECONVERGENT B3, `(.L_x_45) ;  /* 0x0000031000037945 */ /* 0x000fe20003800200 */
[----:B------:R-:W-:Y:S01]  /*1930*/  HFMA2 R15, -RZ, RZ, 0, 0 ;  /* 0x00000000ff0f7431 */ /* 0x000fe200000001ff */
[----:B------:R-:W-:-:S10]  /*1940*/  CS2R R2, SRZ ;  /* 0x0000000000027805 */ /* 0x000fd4000001ff00 */
[----:B------:R-:W-:Y:S05]  /*1950*/  @!P0 BRA `(.L_x_46) ;  /* 0x0000000000b48947 */ /* 0x000fea0003800000 */
[----:B------:R-:W0:Y:S01]  /*1960*/  MUFU.RCP R3, R4 ;  /* 0x0000000400037308 */ /* 0x000e220000001000 */
[----:B------:R-:W-:Y:S07]  /*1970*/  BSSY.RECONVERGENT B4, `(.L_x_47) ;  /* 0x000000c000047945 */ /* 0x000fee0003800200 */
[----:B------:R-:W1:Y:S01]  /*1980*/  FCHK P0, R27, R4 ;  /* 0x000000041b007302 */ /* 0x000e620000000000 */
[----:B0-----:R-:W-:-:S04]  /*1990*/  FFMA R0, R3, -R4, 1 ;  /* 0x3f80000003007423 */ /* 0x001fc80000000804 */
[----:B------:R-:W-:-:S04]  /*19a0*/  FFMA R0, R3, R0, R3 ;  /* 0x0000000003007223 */ /* 0x000fc80000000003 */
[----:B------:R-:W-:-:S04]  /*19b0*/  FFMA R3, R27, R0, RZ ;  /* 0x000000001b037223 */ /* 0x000fc800000000ff */
[----:B------:R-:W-:-:S04]  /*19c0*/  FFMA R2, R3, -R4, R27 ;  /* 0x8000000403027223 */ /* 0x000fc8000000001b */
[----:B------:R-:W-:Y:S01]  /*19d0*/  FFMA R0, R0, R2, R3 ;  /* 0x0000000200007223 */ /* 0x000fe20000000003 */
[----:B-1----:R-:W-:Y:S06]  /*19e0*/  @!P0 BRA `(.L_x_48) ;  /* 0x0000000000108947 */ /* 0x002fec0003800000 */
[----:B------:R-:W-:Y:S02]  /*19f0*/  MOV R0, R27 ;  /* 0x0000001b00007202 */ /* 0x000fe40000000f00 */
[----:B------:R-:W-:Y:S02]  /*1a00*/  MOV R33, R4 ;  /* 0x0000000400217202 */ /* 0x000fe40000000f00 */
[----:B------:R-:W-:-:S07]  /*1a10*/  MOV R22, 0x1a30 ;  /* 0x00001a3000167802 */ /* 0x000fce0000000f00 */
[----:B------:R-:W-:Y:S05]  /*1a20*/  CALL.REL.NOINC `($__internal_2_$__cuda_sm3x_div_rn_noftz_f32_slowpath) ;  /* 0x0000002c00a07944 */ /* 0x000fea0003c00000 */
.L_x_48:
[----:B------:R-:W-:Y:S05]  /*1a30*/  BSYNC.RECONVERGENT B4 ;  /* 0x0000000000047941 */ /* 0x000fea0003800200 */
.L_x_47:
[----:B------:R-:W0:Y:S01]  /*1a40*/  MUFU.RCP R3, R4 ;  /* 0x0000000400037308 */ /* 0x000e220000001000 */
[----:B------:R-:W-:Y:S07]  /*1a50*/  BSSY.RECONVERGENT B4, `(.L_x_49) ;  /* 0x000000e000047945 */ /* 0x000fee0003800200 */
[----:B------:R-:W1:Y:S01]  /*1a60*/  FCHK P0, R25, R4 ;  /* 0x0000000419007302 */ /* 0x000e620000000000 */
[----:B0-----:R-:W-:-:S04]  /*1a70*/  FFMA R2, R3, -R4, 1 ;  /* 0x3f80000003027423 */ /* 0x001fc80000000804 */
[----:B------:R-:W-:Y:S01]  /*1a80*/  FFMA R17, R3, R2, R3 ;  /* 0x0000000203117223 */ /* 0x000fe20000000003 */
[----:B------:R-:W-:-:S03]  /*1a90*/  MOV R3, R0 ;  /* 0x0000000000037202 */ /* 0x000fc60000000f00 */
[----:B------:R-:W-:-:S04]  /*1aa0*/  FFMA R2, R25, R17, RZ ;  /* 0x0000001119027223 */ /* 0x000fc800000000ff */
[----:B------:R-:W-:-:S04]  /*1ab0*/  FFMA R15, R2, -R4, R25 ;  /* 0x80000004020f7223 */ /* 0x000fc80000000019 */
[----:B------:R-:W-:Y:S01]  /*1ac0*/  FFMA R2, R17, R15, R2 ;  /* 0x0000000f11027223 */ /* 0x000fe20000000002 */
[----:B-1----:R-:W-:Y:S06]  /*1ad0*/  @!P0 BRA `(.L_x_50) ;  /* 0x0000000000148947 */ /* 0x002fec0003800000 */
[----:B------:R-:W-:Y:S01]  /*1ae0*/  IMAD.MOV.U32 R0, RZ, RZ, R25 ;  /* 0x000000ffff007224 */ /* 0x000fe200078e0019 */
[----:B------:R-:W-:Y:S02]  /*1af0*/  MOV R33, R4 ;  /* 0x0000000400217202 */ /* 0x000fe40000000f00 */
[----:B------:R-:W-:-:S07]  /*1b00*/  MOV R22, 0x1b20 ;  /* 0x00001b2000167802 */ /* 0x000fce0000000f00 */
[----:B------:R-:W-:Y:S05]  /*1b10*/  CALL.REL.NOINC `($__internal_2_$__cuda_sm3x_div_rn_noftz_f32_slowpath) ;  /* 0x0000002c00647944 */ /* 0x000fea0003c00000 */
[----:B------:R-:W-:-:S07]  /*1b20*/  MOV R2, R0 ;  /* 0x0000000000027202 */ /* 0x000fce0000000f00 */
.L_x_50:
[----:B------:R-:W-:Y:S05]  /*1b30*/  BSYNC.RECONVERGENT B4 ;  /* 0x0000000000047941 */ /* 0x000fea0003800200 */
.L_x_49:
        /* <DEDUP_REMOVED lines=13> */
.L_x_52:
[----:B------:R-:W-:Y:S05]  /*1c10*/  BSYNC.RECONVERGENT B4 ;  /* 0x0000000000047941 */ /* 0x000fea0003800200 */
.L_x_51:
[----:B------:R-:W-:-:S07]  /*1c20*/  MOV R15, R0 ;  /* 0x00000000000f7202 */ /* 0x000fce0000000f00 */
.L_x_46:
[----:B------:R-:W-:Y:S05]  /*1c30*/  BSYNC.RECONVERGENT B3 ;  /* 0x0000000000037941 */ /* 0x000fea0003800200 */
.L_x_45:
        /* <DEDUP_REMOVED lines=8> */
[----:B------:R-:W5:Y:S01]  /*1cc0*/  LDG.E.CONSTANT R22, desc[UR8][R10.64+0x30] ;  /* 0x000030080a167981 */ /* 0x000f62000c1e9900 */
[----:B------:R-:W-:Y:S01]  /*1cd0*/  BSSY.RECONVERGENT B3, `(.L_x_53) ;  /* 0x0000019000037945 */ /* 0x000fe20003800200 */
[C---:B--2---:R-:W-:Y:S01]  /*1ce0*/  FMUL R0, R2.reuse, R17 ;  /* 0x0000001102007220 */ /* 0x044fe20000400000 */
[----:B---3--:R-:W-:-:S03]  /*1cf0*/  FMUL R4, R2, R27 ;  /* 0x0000001b02047220 */ /* 0x008fc60000400000 */
[C---:B----4-:R-:W-:Y:S01]  /*1d00*/  FFMA R0, R3.reuse, R16, R0 ;  /* 0x0000001003007223 */ /* 0x050fe20000000000 */
[----:B-----5:R-:W-:-:S03]  /*1d10*/  FFMA R4, R3, R25, R4 ;  /* 0x0000001903047223 */ /* 0x020fc60000000004 */
[C---:B------:R-:W-:Y:S01]  /*1d20*/  FFMA R19, R15.reuse, R19, R0 ;  /* 0x000000130f137223 */ /* 0x040fe20000000000 */
[----:B------:R-:W-:Y:S01]  /*1d30*/  FFMA R18, R15, R29, R4 ;  /* 0x0000001d0f127223 */ /* 0x000fe20000000004 */
[----:B------:R-:W-:-:S04]  /*1d40*/  FMUL R2, R2, R23 ;  /* 0x0000001702027220 */ /* 0x000fc80000400000 */
[----:B------:R-:W-:Y:S01]  /*1d50*/  FSETP.GT.AND P2, PT, |R18|, |R19|, PT ;  /* 0x400000131200720b */ /* 0x000fe20003f44200 */
[----:B------:R-:W-:-:S03]  /*1d60*/  FFMA R2, R3, R20, R2 ;  /* 0x0000001403027223 */ /* 0x000fc60000000002 */
[----:B------:R-:W-:Y:S02]  /*1d70*/  FSEL R4, |R18|, |R19|, P2 ;  /* 0x4000001312047208 */ /* 0x000fe40001000200 */
[----:B------:R-:W-:Y:S01]  /*1d80*/  FSEL R0, |R19|, |R18|, P2 ;  /* 0x4000001213007208 */ /* 0x000fe20001000200 */
[----:B------:R-:W-:Y:S01]  /*1d90*/  FFMA R2, R15, R22, R2 ;  /* 0x000000160f027223 */ /* 0x000fe20000000002 */
[----:B------:R-:W0:Y:S08]  /*1da0*/  MUFU.RCP R17, R4 ;  /* 0x0000000400117308 */ /* 0x000e300000001000 */
        /* <DEDUP_REMOVED lines=8> */
[----:B------:R-:W-:-:S07]  /*1e30*/  MOV R22, 0x1e50 ;  /* 0x00001e5000167802 */ /* 0x000fce0000000f00 */
[----:B------:R-:W-:Y:S05]  /*1e40*/  CALL.REL.NOINC `($__internal_2_$__cuda_sm3x_div_rn_noftz_f32_slowpath) ;  /* 0x0000002800987944 */ /* 0x000fea0003c00000 */
[----:B------:R-:W-:-:S07]  /*1e50*/  MOV R3, R0 ;  /* 0x0000000000037202 */ /* 0x000fce0000000f00 */
.L_x_54:
[----:B------:R-:W-:Y:S05]  /*1e60*/  BSYNC.RECONVERGENT B3 ;  /* 0x0000000000037941 */ /* 0x000fea0003800200 */
.L_x_53:
[----:B------:R-:W-:Y:S02]  /*1e70*/  HFMA2 R11, -RZ, RZ, 0.89990234375, 10328 ;  /* 0x3b33710bff0b7431 */ /* 0x000fe400000001ff */
[----:B------:R-:W-:Y:S01]  /*1e80*/  FMUL R0, R3, R3 ;  /* 0x0000000303007220 */ /* 0x000fe20000400000 */
[----:B------:R-:W-:Y:S02]  /*1e90*/  HFMA2 R16, -RZ, RZ, 68.25, 0.07958984375 ;  /* 0x54442d18ff107431 */ /* 0x000fe400000001ff */
[----:B------:R-:W-:Y:S01]  /*1ea0*/  IMAD.MOV.U32 R17, RZ, RZ, 0x401921fb ;  /* 0x401921fbff117424 */ /* 0x000fe200078e00ff */
[----:B------:R-:W-:Y:S01]  /*1eb0*/  MOV R10, 0x1 ;  /* 0x00000001000a7802 */ /* 0x000fe20000000f00 */
[----:B------:R-:W-:Y:S01]  /*1ec0*/  BSSY.RECONVERGENT B1, `(.L_x_55) ;  /* 0x0000030000017945 */ /* 0x000fe20003800200 */
[C---:B------:R-:W-:Y:S02]  /*1ed0*/  ISETP.GE.AND P0, PT, R19.reuse, RZ, PT ;  /* 0x000000ff1300720c */ /* 0x040fe40003f06270 */
[C---:B------:R-:W-:Y:S01]  /*1ee0*/  FSETP.NEU.AND P3, PT, |R19|.reuse, |R18|, PT ;  /* 0x400000121300720b */ /* 0x040fe20003f6d200 */
[----:B------:R-:W-:Y:S01]  /*1ef0*/  FADD R19, |R19|, |R18| ;  /* 0x4000001213137221 */ /* 0x000fe20000000200 */
[----:B------:R-:W-:Y:S01]  /*1f00*/  FFMA R11, R0, R11, -0.015681877732276916504 ;  /* 0xbc807748000b7423 */ /* 0x000fe2000000000b */
[----:B------:R-:W-:-:S03]  /*1f10*/  FSETP.NEU.AND P1, PT, R4, RZ, PT ;  /* 0x000000ff0400720b */ /* 0x000fc60003f2d000 */
[----:B------:R-:W-:-:S04]  /*1f20*/  FFMA R11, R0, R11, 0.042200751602649688721 ;  /* 0x3d2cdab2000b7423 */ /* 0x000fc8000000000b */
[----:B------:R-:W-:-:S04]  /*1f30*/  FFMA R11, R0, R11, -0.074792981147766113281 ;  /* 0xbd992d10000b7423 */ /* 0x000fc8000000000b */
[----:B------:R-:W-:-:S04]  /*1f40*/  FFMA R11, R0, R11, 0.10640415549278259277 ;  /* 0x3dd9ea6c000b7423 */ /* 0x000fc8000000000b */
[----:B------:R-:W-:-:S04]  /*1f50*/  FFMA R11, R0, R11, -0.14207722246646881104 ;  /* 0xbe117cb1000b7423 */ /* 0x000fc8000000000b */
[C---:B------:R-:W-:Y:S02]  /*1f60*/  FFMA R15, R0.reuse, R11, 0.19993925094604492188 ;  /* 0x3e4cbce0000f7423 */ /* 0x040fe4000000000b */
[----:B------:R-:W0:Y:S02]  /*1f70*/  MUFU.RCP64H R11, 6.283184051513671875 ;  /* 0x401921fb000b7908 */ /* 0x000e240000001800 */
[----:B------:R-:W-:-:S04]  /*1f80*/  FFMA R15, R0, R15, -0.33333197236061096191 ;  /* 0xbeaaaa7d000f7423 */ /* 0x000fc8000000000f */
[----:B------:R-:W-:Y:S01]  /*1f90*/  FMUL R0, R0, R15 ;  /* 0x0000000f00007220 */ /* 0x000fe20000400000 */
[----:B------:R-:W-:-:S03]  /*1fa0*/  MOV R15, 0x3f6ee581 ;  /* 0x3f6ee581000f7802 */ /* 0x000fc60000000f00 */
[----:B------:R-:W-:Y:S01]  /*1fb0*/  FFMA R0, R0, R3, R3 ;  /* 0x0000000300007223 */ /* 0x000fe20000000003 */
[----:B------:R-:W-:-:S03]  /*1fc0*/  FSEL R4, R15, 1.8663789033889770508, P2 ;  /* 0x3feee5810f047808 */ /* 0x000fc60001000000 */
[----:B------:R-:W-:Y:S01]  /*1fd0*/  FFMA R3, R15, 1.6832555532455444336, -R0 ;  /* 0x3fd774eb0f037823 */ /* 0x000fe20000000800 */
[----:B0-----:R-:W-:-:S04]  /*1fe0*/  DFMA R22, R10, -R16, 1 ;  /* 0x3ff000000a16742b */ /* 0x001fc80000000810 */
[-C--:B------:R-:W-:Y:S02]  /*1ff0*/  FSEL R15, R3, R0.reuse, P2 ;  /* 0x00000000030f7208 */ /* 0x080fe40001000000 */
[----:B------:R-:W-:Y:S02]  /*2000*/  FSEL R3, R0, -R0, P2 ;  /* 0x8000000000037208 */ /* 0x000fe40001000000 */
[----:B------:R-:W-:Y:S01]  /*2010*/  MOV R0, 0x4016cbe4 ;  /* 0x4016cbe400007802 */ /* 0x000fe20000000f00 */
[----:B------:R-:W-:Y:S02]  /*2020*/  DFMA R22, R22, R22, R22 ;  /* 0x000000161616722b */ /* 0x000fe40000000016 */
[----:B------:R-:W-:Y:S01]  /*2030*/  @!P0 FFMA R15, R4, 1.6832555532455444336, R3 ;  /* 0x3fd774eb040f8823 */ /* 0x000fe20000000003 */
[----:B------:R-:W-:Y:S02]  /*2040*/  @!P3 FSEL R15, R0, 0.78539818525314331055, !P0 ;  /* 0x3f490fdb000fb808 */ /* 0x000fe40004000000 */
[----:B------:R-:W-:-:S02]  /*2050*/  @!P1 FSEL R15, RZ, 3.1415927410125732422, P0 ;  /* 0x40490fdbff0f9808 */ /* 0x000fc40000000000 */
[----:B------:R-:W-:Y:S02]  /*2060*/  FSETP.NAN.AND P0, PT, R19, R19, PT ;  /* 0x000000131300720b */ /* 0x000fe40003f08000 */
[----:B------:R-:W-:Y:S01]  /*2070*/  LOP3.LUT R18, R15, 0x80000000, R18, 0xb8, !PT ;  /* 0x800000000f127812 */ /* 0x000fe200078eb812 */
[----:B------:R-:W-:-:S03]  /*2080*/  DFMA R22, R10, R22, R10 ;  /* 0x000000160a16722b */ /* 0x000fc6000000000a */
[----:B------:R-:W-:-:S05]  /*2090*/  FSEL R24, R19, R18, P0 ;  /* 0x0000001213187208 */ /* 0x000fca0000000000 */
[C---:B------:R-:W-:Y:S01]  /*20a0*/  DFMA R10, R22.reuse, -R16, 1 ;  /* 0x3ff00000160a742b */ /* 0x040fe20000000810 */
[----:B------:R-:W0:Y:S07]  /*20b0*/  F2F.F64.F32 R24, R24 ;  /* 0x0000001800187310 */ /* 0x000e2e0000201800 */
[----:B------:R-:W-:-:S08]  /*20c0*/  DFMA R10, R22, R10, R22 ;  /* 0x0000000a160a722b */ /* 0x000fd00000000016 */
[----:B0-----:R-:W-:Y:S01]  /*20d0*/  DMUL R18, R24, R10 ;  /* 0x0000000a18127228 */ /* 0x001fe20000000000 */
[----:B------:R-:W-:-:S07]  /*20e0*/  FSETP.GEU.AND P1, PT, |R25|, 6.5827683646048100446e-37, PT ;  /* 0x036000001900780b */ /* 0x000fce0003f2e200 */
[----:B------:R-:W-:-:S08]  /*20f0*/  DFMA R16, R18, -R16, R24 ;  /* 0x800000101210722b */ /* 0x000fd00000000018 */
[----:B------:R-:W-:Y:S01]  /*2100*/  DFMA R10, R10, R16, R18 ;  /* 0x000000100a0a722b */ /* 0x000fe20000000012 */
[----:B------:R-:W-:-:S09]  /*2110*/  MOV R16, 0x54442d18 ;  /* 0x54442d1800107802 */ /* 0x000fd20000000f00 */
[----:B------:R-:W-:-:S05]  /*2120*/  FFMA R0, RZ, 2.3926990032196044922, R11 ;  /* 0x401921fbff007823 */ /* 0x000fca000000000b */
[----:B------:R-:W-:-:S13]  /*2130*/  FSETP.GT.AND P0, PT, |R0|, 1.469367938527859385e-39, PT ;  /* 0x001000000000780b */ /* 0x000fda0003f04200 */
[----:B------:R-:W-:Y:S05]  /*2140*/  @P0 BRA P1, `(.L_x_56) ;  /* 0x00000000001c0947 */ /* 0x000fea0000800000 */
[----:B------:R-:W-:Y:S02]  /*2150*/  MOV R18, R24 ;  /* 0x0000001800127202 */ /* 0x000fe40000000f00 */
[----:B------:R-:W-:Y:S02]  /*2160*/  MOV R19, R25 ;  /* 0x0000001900137202 */ /* 0x000fe40000000f00 */
[----:B------:R-:W-:Y:S02]  /*2170*/  MOV R17, 0x401921fb ;  /* 0x401921fb00117802 */ /* 0x000fe40000000f00 */
[----:B------:R-:W-:-:S07]  /*2180*/  MOV R4, 0x21a0 ;  /* 0x000021a000047802 */ /* 0x000fce0000000f00 */
[----:B------:R-:W-:Y:S05]  /*2190*/  CALL.REL.NOINC `($__internal_0_$__cuda_sm20_div_rn_f64_full) ;  /* 0x0000002000007944 */ /* 0x000fea0003c00000 */
[----:B------:R-:W-:Y:S02]  /*21a0*/  MOV R10, R26 ;  /* 0x0000001a000a7202 */ /* 0x000fe40000000f00 */
[----:B------:R-:W-:-:S07]  /*21b0*/  MOV R11, R27 ;  /* 0x0000001b000b7202 */ /* 0x000fce0000000f00 */
.L_x_56:
[----:B------:R-:W-:Y:S05]  /*21c0*/  BSYNC.RECONVERGENT B1 ;  /* 0x0000000000017941 */ /* 0x000fea0003800200 */
.L_x_55:
[----:B------:R-:W-:Y:S01]  /*21d0*/  HFMA2 R3, -RZ, RZ, 1.75, 0 ;  /* 0x3f000000ff037431 */ /* 0x000fe200000001ff */
[C---:B------:R-:W-:Y:S01]  /*21e0*/  FSETP.NEU.AND P1, PT, |R2|.reuse, 1, PT ;  /* 0x3f8000000200780b */ /* 0x040fe20003f2d200 */
[----:B------:R-:W0:Y:S01]  /*21f0*/  MUFU.RCP64H R23, -3.1415920257568359375 ;  /* 0xc00921fb00177908 */ /* 0x000e220000001800 */
[C---:B------:R-:W-:Y:S01]  /*2200*/  FSETP.GT.AND P0, PT, |R2|.reuse, 0.56000000238418579102, PT ;  /* 0x3f0f5c290200780b */ /* 0x040fe20003f04200 */
[----:B------:R-:W-:Y:S01]  /*2210*/  HFMA2 R19, -RZ, RZ, 2.017578125, 0.01168060302734375 ;  /* 0x400921fbff137431 */ /* 0x000fe200000001ff */
[----:B------:R-:W-:Y:S01]  /*2220*/  MOV R15, 0x3d4dd2f7 ;  /* 0x3d4dd2f7000f7802 */ /* 0x000fe20000000f00 */
[----:B------:R-:W-:Y:S01]  /*2230*/  IMAD.MOV.U32 R18, RZ, RZ, 0x54442d18 ;  /* 0x54442d18ff127424 */ /* 0x000fe200078e00ff */
[----:B------:R-:W-:Y:S01]  /*2240*/  MOV R22, 0x1 ;  /* 0x0000000100167802 */ /* 0x000fe20000000f00 */
[----:B------:R-:W-:Y:S01]  /*2250*/  DADD R10, R10, 0.5 ;  /* 0x3fe000000a0a7429 */ /* 0x000fe20000000000 */
[----:B------:R-:W-:Y:S01]  /*2260*/  BSSY.RECONVERGENT B1, `(.L_x_57) ;  /* 0x000002b000017945 */ /* 0x000fe20003800200 */
[----:B------:R-:W-:-:S04]  /*2270*/  FFMA R0, |R2|, -R3, 0.5 ;  /* 0x3f00000002007423 */ /* 0x000fc80000000a03 */
[----:B------:R-:W1:Y:S01]  /*2280*/  MUFU.RSQ R3, R0 ;  /* 0x0000000000037308 */ /* 0x000e620000001400 */
[----:B0-----:R-:W-:-:S08]  /*2290*/  DFMA R24, R22, R18, 1 ;  /* 0x3ff000001618742b */ /* 0x001fd00000000012 */
[----:B------:R-:W-:Y:S01]  /*22a0*/  DFMA R24, R24, R24, R24 ;  /* 0x000000181818722b */ /* 0x000fe20000000018 */
[----:B-1----:R-:W-:Y:S01]  /*22b0*/  FMUL R4, R0, R3 ;  /* 0x0000000300047220 */ /* 0x002fe20000400000 */
[----:B------:R-:W-:-:S06]  /*22c0*/  FMUL R3, R3, -0.5 ;  /* 0xbf00000003037820 */ /* 0x000fcc0000400000 */
[----:B------:R-:W-:Y:S01]  /*22d0*/  DFMA R24, R22, R24, R22 ;  /* 0x000000181618722b */ /* 0x000fe20000000016 */
[----:B------:R-:W-:-:S04]  /*22e0*/  FFMA R3, R4, R3, 0.5 ;  /* 0x3f00000004037423 */ /* 0x000fc80000000003 */
[----:B------:R-:W-:-:S05]  /*22f0*/  FFMA R3, R4, R3, R4 ;  /* 0x0000000304037223 */ /* 0x000fca0000000004 */
[----:B------:R-:W-:-:S04]  /*2300*/  FSEL R3, R3, RZ, P1 ;  /* 0x000000ff03037208 */ /* 0x000fc80000800000 */
[----:B------:R-:W-:-:S05]  /*2310*/  FSEL R3, R3, |R2|, P0 ;  /* 0x4000000203037208 */ /* 0x000fca0000000000 */
[----:B------:R-:W-:-:S04]  /*2320*/  FMUL R4, R3, R3 ;  /* 0x0000000303047220 */ /* 0x000fc80000400000 */
[----:B------:R-:W-:-:S04]  /*2330*/  FFMA R15, R4, R15, 0.018773360177874565125 ;  /* 0x3c99ca97040f7423 */ /* 0x000fc8000000000f */
[----:B------:R-:W-:-:S04]  /*2340*/  FFMA R15, R4, R15, 0.046769052743911743164 ;  /* 0x3d3f90e8040f7423 */ /* 0x000fc8000000000f */
[----:B------:R-:W-:-:S04]  /*2350*/  FFMA R15, R4, R15, 0.074823014438152313232 ;  /* 0x3d993ccf040f7423 */ /* 0x000fc8000000000f */
[----:B------:R-:W-:-:S04]  /*2360*/  FFMA R15, R4, R15, 0.16667181253433227539 ;  /* 0x3e2aac04040f7423 */ /* 0x000fc8000000000f */
[----:B------:R-:W-:Y:S01]  /*2370*/  FMUL R4, R4, R15 ;  /* 0x0000000f04047220 */ /* 0x000fe20000400000 */
[----:B------:R-:W-:-:S03]  /*2380*/  MOV R15, 0x3fd774eb ;  /* 0x3fd774eb000f7802 */ /* 0x000fc60000000f00 */
[----:B------:R-:W-:-:S04]  /*2390*/  FFMA R3, R3, R4, R3 ;  /* 0x0000000403037223 */ /* 0x000fc80000000003 */
[----:B------:R-:W-:-:S04]  /*23a0*/  FMUL R0, R3, -2 ;  /* 0xc000000003007820 */ /* 0x000fc80000400000 */
[----:B------:R-:W-:Y:S02]  /*23b0*/  @P0 FFMA R3, R15, 0.93318945169448852539, R0 ;  /* 0x3f6ee5810f030823 */ /* 0x000fe40000000000 */
[----:B------:R-:W-:Y:S03]  /*23c0*/  F2F.F32.F64 R0, R10 ;  /* 0x0000000a00007310 */ /* 0x000fe60000301000 */
[C---:B------:R-:W-:Y:S02]  /*23d0*/  FSETP.NAN.AND P0, PT, R3.reuse, R3, PT ;  /* 0x000000030300720b */ /* 0x040fe40003f08000 */
[----:B------:R-:W-:-:S04]  /*23e0*/  LOP3.LUT R2, R3, 0x80000000, R2, 0xb8, !PT ;  /* 0x8000000003027812 */ /* 0x000fc800078eb802 */
[----:B------:R-:W-:Y:S01]  /*23f0*/  FSEL R26, R2, R3, !P0 ;  /* 0x00000003021a7208 */ /* 0x000fe20004000000 */
[----:B------:R-:W-:-:S05]  /*2400*/  DFMA R2, R24, R18, 1 ;  /* 0x3ff000001802742b */ /* 0x000fca0000000012 */
[----:B------:R-:W0:Y:S03]  /*2410*/  F2F.F64.F32 R26, R26 ;  /* 0x0000001a001a7310 */ /* 0x000e260000201800 */
[----:B------:R-:W-:-:S08]  /*2420*/  DFMA R2, R24, R2, R24 ;  /* 0x000000021802722b */ /* 0x000fd00000000018 */
[----:B0-----:R-:W-:Y:S01]  /*2430*/  DMUL R22, R26, R2 ;  /* 0x000000021a167228 */ /* 0x001fe20000000000 */
[----:B------:R-:W-:-:S07]  /*2440*/  FSETP.GEU.AND P1, PT, |R27|, 6.5827683646048100446e-37, PT ;  /* 0x036000001b00780b */ /* 0x000fce0003f2e200 */
[----:B------:R-:W-:-:S08]  /*2450*/  DFMA R18, R22, R18, R26 ;  /* 0x000000121612722b */ /* 0x000fd0000000001a */
[----:B------:R-:W-:-:S10]  /*2460*/  DFMA R2, R2, R18, R22 ;  /* 0x000000120202722b */ /* 0x000fd40000000016 */
[----:B------:R-:W-:-:S05]  /*2470*/  FFMA R4, RZ, -2.1426990032196044922, R3 ;  /* 0xc00921fbff047823 */ /* 0x000fca0000000003 */
        /* <DEDUP_REMOVED lines=9> */
.L_x_58:
[----:B------:R-:W-:Y:S05]  /*2510*/  BSYNC.RECONVERGENT B1 ;  /* 0x0000000000017941 */ /* 0x000fea0003800200 */
.L_x_57:
[----:B------:R-:W2:Y:S04]  /*2520*/  LDG.E.64.CONSTANT R10, desc[UR8][R8.64+0x18] ;  /* 0x00001808080a7981 */ /* 0x000ea8000c1e9b00 */
[----:B------:R-:W3:Y:S01]  /*2530*/  LDG.E.64.CONSTANT R16, desc[UR8][R8.64+0x10] ;  /* 0x0000100808107981 */ /* 0x000ee2000c1e9b00 */
[----:B------:R-:W-:Y:S01]  /*2540*/  DADD R2, R2, 0.5 ;  /* 0x3fe0000002027429 */ /* 0x000fe20000000000 */
[----:B------:R-:W-:-:S09]  /*2550*/  FADD.SAT R0, RZ, R0 ;  /* 0x00000000ff007221 */ /* 0x000fd20000002000 */
[----:B------:R-:W0:Y:S02]  /*2560*/  F2F.F32.F64 R2, R2 ;  /* 0x0000000200027310 */ /* 0x000e240000301000 */
[----:B0-----:R-:W-:Y:S01]  /*2570*/  FADD.SAT R4, RZ, R2 ;  /* 0x00000002ff047221 */ /* 0x001fe20000002000 */
[----:B--2---:R-:W-:Y:S02]  /*2580*/  IADD3 R18, PT, PT, R11, -0x1, RZ ;  /* 0xffffffff0b127810 */ /* 0x004fe40007ffe0ff */
[----:B------:R-:W-:Y:S02]  /*2590*/  IADD3 R11, PT, PT, R10, -0x1, RZ ;  /* 0xffffffff0a0b7810 */ /* 0x000fe40007ffe0ff */
[----:B------:R-:W-:Y:S02]  /*25a0*/  I2FP.F32.U32 R19, R18 ;  /* 0x0000001200137245 */ /* 0x000fe40000201000 */
[----:B------:R-:W-:-:S03]  /*25b0*/  I2FP.F32.U32 R15, R11 ;  /* 0x0000000b000f7245 */ /* 0x000fc60000201000 */
[----:B------:R-:W-:Y:S02]  /*25c0*/  FMUL R4, R4, R19 ;  /* 0x0000001304047220 */ /* 0x000fe40000400000 */
[----:B------:R-:W-:Y:S02]  /*25d0*/  FMUL R0, R0, R15 ;  /* 0x0000000f00007220 */ /* 0x000fe40000400000 */
[----:B------:R-:W0:Y:S08]  /*25e0*/  F2I.TRUNC.NTZ R19, R4 ;  /* 0x0000000400137305 */ /* 0x000e30000020f100 */
[----:B------:R-:W1:Y:S01]  /*25f0*/  F2I.TRUNC.NTZ R0, R0 ;  /* 0x0000000000007305 */ /* 0x000e62000020f100 */
[----:B0-----:R-:W-:-:S02]  /*2600*/  VIMNMX R19, PT, PT, R18, R19, PT ;  /* 0x0000001312137248 */ /* 0x001fc40003fe0100 */
[----:B-1----:R-:W-:-:S05]  /*2610*/  VIMNMX R11, PT, PT, R11, R0, PT ;  /* 0x000000000b0b7248 */ /* 0x002fca0003fe0100 */
[----:B------:R-:W-:-:S04]  /*2620*/  IMAD R11, R10, R19, R11 ;  /* 0x000000130a0b7224 */ /* 0x000fc800078e020b */
[----:B------:R-:W-:-:S05]  /*2630*/  IMAD R11, R11, 0x3, RZ ;  /* 0x000000030b0b7824 */ /* 0x000fca00078e02ff */
[----:B---3--:R-:W-:-:S04]  /*2640*/  IADD3 R2, P0, PT, R11, R16, RZ ;  /* 0x000000100b027210 */ /* 0x008fc80007f1e0ff */
[----:B------:R-:W-:-:S05]  /*2650*/  LEA.HI.X.SX32 R3, R11, R17, 0x1, P0 ;  /* 0x000000110b037211 */ /* 0x000fca00000f0eff */
[----:B------:R-:W2:Y:S04]  /*2660*/  LDG.E.U8 R9, desc[UR8][R2.64+0x2] ;  /* 0x0000020802097981 */ /* 0x000ea8000c1e1100 */
[----:B------:R-:W3:Y:S04]  /*2670*/  LDG.E.U8 R8, desc[UR8][R2.64] ;  /* 0x0000000802087981 */ /* 0x000ee8000c1e1100 */
[----:B------:R-:W4:Y:S01]  /*2680*/  LDG.E.U8 R4, desc[UR8][R2.64+0x1] ;  /* 0x0000010802047981 */ /* 0x000f22000c1e1100 */
[----:B--2---:R-:W-:Y:S02]  /*2690*/  I2FP.F32.U32 R9, R9 ;  /* 0x0000000900097245 */ /* 0x004fe40000201000 */
[----:B---3--:R-:W-:-:S03]  /*26a0*/  I2FP.F32.U32 R8, R8 ;  /* 0x0000000800087245 */ /* 0x008fc60000201000 */
[----:B------:R-:W-:Y:S01]  /*26b0*/  FMUL R0, R9, 0.0039215688593685626984 ;  /* 0x3b80808109007820 */ /* 0x000fe20000400000 */
[----:B----4-:R-:W-:Y:S01]  /*26c0*/  I2FP.F32.U32 R4, R4 ;  /* 0x0000000400047245 */ /* 0x010fe20000201000 */
[----:B------:R-:W-:-:S04]  /*26d0*/  FMUL R18, R8, 0.0039215688593685626984 ;  /* 0x3b80808108127820 */ /* 0x000fc80000400000 */
[----:B------:R-:W-:Y:S01]  /*26e0*/  FMUL R19, R4, 0.0039215688593685626984 ;  /* 0x3b80808104137820 */ /* 0x000fe20000400000 */
[----:B------:R-:W-:Y:S06]  /*26f0*/  BRA `(.L_x_59) ;  /* 0x0000001000c47947 */ /* 0x000fec0003800000 */
.L_x_41:
[----:B------:R-:W-:Y:S01]  /*2700*/  ISETP.NE.AND P0, PT, R3, 0x1, PT ;  /* 0x000000010300780c */ /* 0x000fe20003f05270 */
[----:B------:R-:W-:-:S12]  /*2710*/  BSSY.RECONVERGENT B1, `(.L_x_60) ;  /* 0x0000037000017945 */ /* 0x000fd80003800200 */
        /* <DEDUP_REMOVED lines=15> */
[----:B------:R-:W-:Y:S02]  /*2810*/  BSSY.RECONVERGENT B2, `(.L_x_62) ;  /* 0x000001d000027945 */ /* 0x000fe40003800200 */
[-C--:B--2---:R-:W-:Y:S01]  /*2820*/  FMUL R23, R15, R30.reuse ;  /* 0x0000001e0f177220 */ /* 0x084fe20000400000 */
[-C--:B---3--:R-:W-:Y:S01]  /*2830*/  FMUL R20, R18, R30.reuse ;  /* 0x0000001e12147220 */ /* 0x088fe20000400000 */
[----:B----4-:R-:W-:-:S02]  /*2840*/  FMUL R31, R3, R30 ;  /* 0x0000001e031f7220 */ /* 0x010fc40000400000 */
[-C--:B-----5:R-:W-:Y:S01]  /*2850*/  FFMA R23, R16, R22.reuse, R23 ;  /* 0x0000001610177223 */ /* 0x0a0fe20000000017 */
[-C--:B------:R-:W-:Y:S01]  /*2860*/  FFMA R20, R19, R22.reuse, R20 ;  /* 0x0000001613147223 */ /* 0x080fe20000000014 */
[----:B------:R-:W-:Y:S01]  /*2870*/  FFMA R31, R4, R22, R31 ;  /* 0x00000016041f7223 */ /* 0x000fe2000000001f */
[----:B------:R-:W-:-:S04]  /*2880*/  FADD R22, -R29, R26 ;  /* 0x0000001a1d167221 */ /* 0x000fc80000000100 */
[-C--:B------:R-:W-:Y:S01]  /*2890*/  FFMA R23, R0, R22.reuse, R23 ;  /* 0x0000001600177223 */ /* 0x080fe20000000017 */
[-C--:B------:R-:W-:Y:S01]  /*28a0*/  FFMA R30, R2, R22.reuse, R31 ;  /* 0x00000016021e7223 */ /* 0x080fe2000000001f */
[----:B------:R-:W-:Y:S02]  /*28b0*/  FFMA R22, R17, R22, R20 ;  /* 0x0000001611167223 */ /* 0x000fe40000000014 */
[----:B------:R-:W-:Y:S01]  /*28c0*/  FADD R20, |R23|, -R32 ;  /* 0x8000002017147221 */ /* 0x000fe20000000200 */
[----:B------:R-:W-:Y:S01]  /*28d0*/  FADD R32, -R35, |R30| ;  /* 0x4000001e23207221 */ /* 0x000fe20000000100 */
[----:B------:R-:W-:-:S04]  /*28e0*/  FADD R33, -R33, |R22| ;  /* 0x4000001621217221 */ /* 0x000fc80000000100 */
[----:B------:R-:W-:-:S04]  /*28f0*/  FSETP.GT.AND P0, PT, R20, R32, PT ;  /* 0x000000201400720b */ /* 0x000fc80003f04000 */
[----:B------:R-:W-:Y:S02]  /*2900*/  FSETP.LEU.OR P0, PT, R20, R33, !P0 ;  /* 0x000000211400720b */ /* 0x000fe4000470b400 */
[----:B------:R-:W-:-:S11]  /*2910*/  MOV R20, RZ ;  /* 0x000000ff00147202 */ /* 0x000fd60000000f00 */
[----:B------:R-:W-:Y:S01]  /*2920*/  @!P0 IMAD.MOV.U32 R31, RZ, RZ, 0x3f800000 ;  /* 0x3f800000ff1f8424 */ /* 0x000fe200078e00ff */
[----:B------:R-:W-:Y:S01]  /*2930*/  @!P0 FSETP.GT.AND P1, PT, R23, RZ, PT ;  /* 0x000000ff1700820b */ /* 0x000fe20003f24000 */
[----:B------:R-:W-:-:S03]  /*2940*/  HFMA2 R23, -RZ, RZ, 0, 0 ;  /* 0x00000000ff177431 */ /* 0x000fc600000001ff */
[----:B------:R-:W-:Y:S01]  /*2950*/  @!P0 FSEL R31, R31, -1, P1 ;  /* 0xbf8000001f1f8808 */ /* 0x000fe20000800000 */
[----:B------:R-:W-:Y:S08]  /*2960*/  @!P0 BRA `(.L_x_63) ;  /* 0x00000000001c8947 */ /* 0x000ff00003800000 */
[----:B------:R-:W-:Y:S02]  /*2970*/  FSETP.GT.AND P2, PT, R33, R32, PT ;  /* 0x000000202100720b */ /* 0x000fe40003f44000 */
[----:B------:R-:W-:-:S11]  /*2980*/  MOV R31, RZ ;  /* 0x000000ff001f7202 */ /* 0x000fd60000000f00 */
[----:B------:R-:W-:Y:S02]  /*2990*/  @P2 FSETP.GT.AND P0, PT, R22, RZ, PT ;  /* 0x000000ff1600220b */ /* 0x000fe40003f04000 */
[----:B------:R-:W-:Y:S02]  /*29a0*/  @!P2 FSETP.GT.AND P1, PT, R30, RZ, PT ;  /* 0x000000ff1e00a20b */ /* 0x000fe40003f24000 */
[----:B------:R-:W-:-:S04]  /*29b0*/  MOV R22, 0x3f800000 ;  /* 0x3f80000000167802 */ /* 0x000fc80000000f00 */
[C---:B------:R-:W-:Y:S02]  /*29c0*/  @P2 FSEL R20, R22.reuse, -1, P0 ;  /* 0xbf80000016142808 */ /* 0x040fe40000000000 */
[----:B------:R-:W-:-:S07]  /*29d0*/  @!P2 FSEL R23, R22, -1, P1 ;  /* 0xbf8000001617a808 */ /* 0x000fce0000800000 */
.L_x_63:
[----:B------:R-:W-:Y:S05]  /*29e0*/  BSYNC.RECONVERGENT B2 ;  /* 0x0000000000027941 */ /* 0x000fea0003800200 */
.L_x_62:
        /* <DEDUP_REMOVED lines=9> */
.L_x_61:
[----:B------:R-:W-:Y:S05]  /*2a80*/  BSYNC.RECONVERGENT B1 ;  /* 0x0000000000017941 */ /* 0x000fea0003800200 */
.L_x_60:
[----:B------:R-:W-:Y:S01]  /*2a90*/  FMUL R15, R3, R3 ;  /* 0x00000003030f7220 */ /* 0x000fe20000400000 */
[----:B------:R-:W-:Y:S03]  /*2aa0*/  BSSY.RECONVERGENT B1, `(.L_x_64) ;  /* 0x000000f000017945 */ /* 0x000fe60003800200 */
[----:B------:R-:W-:-:S04]  /*2ab0*/  FFMA R15, R4, R4, R15 ;  /* 0x00000004040f7223 */ /* 0x000fc8000000000f */
[----:B------:R-:W-:-:S04]  /*2ac0*/  FFMA R0, R2, R2, R15 ;  /* 0x0000000202007223 */ /* 0x000fc8000000000f */
[----:B------:R0:W1:Y:S01]  /*2ad0*/  MUFU.RSQ R15, R0 ;  /* 0x00000000000f7308 */ /* 0x0000620000001400 */
[----:B------:R-:W-:-:S04]  /*2ae0*/  IADD3 R16, PT, PT, R0, -0xd000000, RZ ;  /* 0xf300000000107810 */ /* 0x000fc80007ffe0ff */
[----:B------:R-:W-:-:S13]  /*2af0*/  ISETP.GT.U32.AND P0, PT, R16, 0x727fffff, PT ;  /* 0x727fffff1000780c */ /* 0x000fda0003f04070 */
[----:B01----:R-:W-:Y:S05]  /*2b00*/  @!P0 BRA `(.L_x_65) ;  /* 0x0000000000108947 */ /* 0x003fea0003800000 */
[----:B------:R-:W-:-:S07]  /*2b10*/  MOV R16, 0x2b30 ;  /* 0x00002b3000107802 */ /* 0x000fce0000000f00 */
[----:B------:R-:W-:Y:S05]  /*2b20*/  CALL.REL.NOINC `($__internal_1_$__cuda_sm20_sqrt_rn_f32_slowpath) ;  /* 0x0000001c000c7944 */ /* 0x000fea0003c00000 */
[----:B------:R-:W-:Y:S01]  /*2b30*/  MOV R33, R15 ;  /* 0x0000000f00217202 */ /* 0x000fe20000000f00 */
[----:B------:R-:W-:Y:S06]  /*2b40*/  BRA `(.L_x_66) ;  /* 0x0000000000107947 */ /* 0x000fec0003800000 */
.L_x_65:
[----:B------:R-:W-:Y:S01]  /*2b50*/  FMUL.FTZ R33, R0, R15 ;  /* 0x0000000f00217220 */ /* 0x000fe20000410000 */
[----:B------:R-:W-:-:S03]  /*2b60*/  FMUL.FTZ R15, R15, 0.5 ;  /* 0x3f0000000f0f7820 */ /* 0x000fc60000410000 */
[----:B------:R-:W-:-:S04]  /*2b70*/  FFMA R0, -R33, R33, R0 ;  /* 0x0000002121007223 */ /* 0x000fc80000000100 */
[----:B------:R-:W-:-:S07]  /*2b80*/  FFMA R33, R0, R15, R33 ;  /* 0x0000000f00217223 */ /* 0x000fce0000000021 */
.L_x_66:
[----:B------:R-:W-:Y:S05]  /*2b90*/  BSYNC.RECONVERGENT B1 ;  /* 0x0000000000017941 */ /* 0x000fea0003800200 */
.L_x_64:
[----:B------:R-:W-:Y:S01]  /*2ba0*/  FSETP.GT.AND P0, PT, R33, RZ, PT ;  /* 0x000000ff2100720b */ /* 0x000fe20003f04000 */
[----:B------:R-:W-:Y:S01]  /*2bb0*/  BSSY.RECONVERGENT B3, `(.L_x_67) ;  /* 0x000002e000037945 */ /* 0x000fe20003800200 */
[----:B------:R-:W-:Y:S01]  /*2bc0*/  HFMA2 R20, -RZ, RZ, 0, 0 ;  /* 0x00000000ff147431 */ /* 0x000fe200000001ff */
[----:B------:R-:W-:-:S10]  /*2bd0*/  CS2R R18, SRZ ;  /* 0x0000000000127805 */ /* 0x000fd4000001ff00 */
[----:B------:R-:W-:Y:S05]  /*2be0*/  @!P0 BRA `(.L_x_68) ;  /* 0x0000000000a88947 */ /* 0x000fea0003800000 */
[----:B------:R-:W0:Y:S01]  /*2bf0*/  MUFU.RCP R0, R33 ;  /* 0x0000002100007308 */ /* 0x000e220000001000 */
[----:B------:R-:W-:Y:S07]  /*2c00*/  BSSY.RECONVERGENT B4, `(.L_x_69) ;  /* 0x000000b000047945 */ /* 0x000fee0003800200 */
[----:B------:R-:W1:Y:S01]  /*2c10*/  FCHK P0, -R4, R33 ;  /* 0x0000002104007302 */ /* 0x000e620000000100 */
[----:B0-----:R-:W-:-:S04]  /*2c20*/  FFMA R15, R0, -R33, 1 ;  /* 0x3f800000000f7423 */ /* 0x001fc80000000821 */
[----:B------:R-:W-:-:S04]  /*2c30*/  FFMA R15, R0, R15, R0 ;  /* 0x0000000f000f7223 */ /* 0x000fc80000000000 */
[----:B------:R-:W-:-:S04]  /*2c40*/  FFMA R0, -R4, R15, RZ ;  /* 0x0000000f04007223 */ /* 0x000fc800000001ff */
[----:B------:R-:W-:-:S04]  /*2c50*/  FFMA R16, R0, -R33, -R4 ;  /* 0x8000002100107223 */ /* 0x000fc80000000804 */
[----:B------:R-:W-:Y:S01]  /*2c60*/  FFMA R0, R15, R16, R0 ;  /* 0x000000100f007223 */ /* 0x000fe20000000000 */
[----:B-1----:R-:W-:Y:S06]  /*2c70*/  @!P0 BRA `(.L_x_70) ;  /* 0x00000000000c8947 */ /* 0x002fec0003800000 */
[----:B------:R-:W-:Y:S01]  /*2c80*/  FADD R0, -R4, -RZ ;  /* 0x800000ff04007221 */ /* 0x000fe20000000100 */
[----:B------:R-:W-:-:S07]  /*2c90*/  MOV R22, 0x2cb0 ;  /* 0x00002cb000167802 */ /* 0x000fce0000000f00 */
[----:B------:R-:W-:Y:S05]  /*2ca0*/  CALL.REL.NOINC `($__internal_2_$__cuda_sm3x_div_rn_noftz_f32_slowpath) ;  /* 0x0000001c00007944 */ /* 0x000fea0003c00000 */
.L_x_70:
[----:B------:R-:W-:Y:S05]  /*2cb0*/  BSYNC.RECONVERGENT B4 ;  /* 0x0000000000047941 */ /* 0x000fea0003800200 */
.L_x_69:
[----:B------:R-:W0:Y:S01]  /*2cc0*/  MUFU.RCP R4, R33 ;  /* 0x0000002100047308 */ /* 0x000e220000001000 */
[----:B------:R-:W-:Y:S01]  /*2cd0*/  BSSY.RECONVERGENT B4, `(.L_x_71) ;  /* 0x000000c000047945 */ /* 0x000fe20003800200 */
[----:B------:R-:W-:-:S06]  /*2ce0*/  MOV R20, R0 ;  /* 0x0000000000147202 */ /* 0x000fcc0000000f00 */
        /* <DEDUP_REMOVED lines=10> */
.L_x_72:
[----:B------:R-:W-:Y:S05]  /*2d90*/  BSYNC.RECONVERGENT B4 ;  /* 0x0000000000047941 */ /* 0x000fea0003800200 */
.L_x_71:
        /* <DEDUP_REMOVED lines=13> */
.L_x_74:
[----:B------:R-:W-:Y:S05]  /*2e70*/  BSYNC.RECONVERGENT B4 ;  /* 0x0000000000047941 */ /* 0x000fea0003800200 */
.L_x_73:
[----:B------:R-:W-:-:S07]  /*2e80*/  MOV R18, R0 ;  /* 0x0000000000127202 */ /* 0x000fce0000000f00 */
.L_x_68:
[----:B------:R-:W-:Y:S05]  /*2e90*/  BSYNC.RECONVERGENT B3 ;  /* 0x0000000000037941 */ /* 0x000fea0003800200 */
.L_x_67:
[----:B------:R-:W2:Y:S04]  /*2ea0*/  LDG.E.CONSTANT R34, desc[UR8][R10.64+0x20] ;  /* 0x000020080a227981 */ /* 0x000ea8000c1e9900 */
[----:B------:R-:W3:Y:S04]  /*2eb0*/  LDG.E.CONSTANT R36, desc[UR8][R10.64+0x2c] ;  /* 0x00002c080a247981 */ /* 0x000ee8000c1e9900 */
[----:B------:R-:W4:Y:S04]  /*2ec0*/  LDG.E.CONSTANT R38, desc[UR8][R10.64+0x38] ;  /* 0x000038080a267981 */ /* 0x000f28000c1e9900 */
[----:B------:R-:W4:Y:S04]  /*2ed0*/  LDG.E.CONSTANT R17, desc[UR8][R10.64+0x1c] ;  /* 0x00001c080a117981 */ /* 0x000f28000c1e9900 */
[----:B------:R-:W4:Y:S04]  /*2ee0*/  LDG.E.CONSTANT R16, desc[UR8][R10.64+0x28] ;  /* 0x000028080a107981 */ /* 0x000f28000c1e9900 */
[----:B------:R-:W4:Y:S04]  /*2ef0*/  LDG.E.CONSTANT R15, desc[UR8][R10.64+0x34] ;  /* 0x000034080a0f7981 */ /* 0x000f28000c1e9900 */
[----:B------:R-:W4:Y:S04]  /*2f00*/  LDG.E.CONSTANT R2, desc[UR8][R10.64+0x24] ;  /* 0x000024080a027981 */ /* 0x000f28000c1e9900 */
[----:B------:R-:W4:Y:S04]  /*2f10*/  LDG.E.CONSTANT R0, desc[UR8][R10.64+0x30] ;  /* 0x000030080a007981 */ /* 0x000f28000c1e9900 */
[----:B------:R-:W4:Y:S01]  /*2f20*/  LDG.E.CONSTANT R4, desc[UR8][R10.64+0x3c] ;  /* 0x00003c080a047981 */ /* 0x000f22000c1e9900 */
[----:B------:R-:W-:-:S03]  /*2f30*/  FADD R3, |R19|, |R20| ;  /* 0x4000001413037221 */ /* 0x000fc60000000200 */
[----:B------:R-:W5:Y:S01]  /*2f40*/  LDG.E.CONSTANT R32, desc[UR8][R10.64+0x4] ;  /* 0x000004080a207981 */ /* 0x000f62000c1e9900 */
[----:B------:R-:W-:-:S03]  /*2f50*/  FADD R3, R3, |R18| ;  /* 0x4000001203037221 */ /* 0x000fc60000000000 */
[----:B------:R-:W5:Y:S01]  /*2f60*/  LDG.E.CONSTANT R30, desc[UR8][R10.64+0x8] ;  /* 0x000008080a1e7981 */ /* 0x000f62000c1e9900 */
[----:B------:R-:W-:-:S03]  /*2f70*/  FADD R33, R3, 9.9999997473787516356e-06 ;  /* 0x3727c5ac03217421 */ /* 0x000fc60000000000 */
[----:B------:R3:W5:Y:S01]  /*2f80*/  LDG.E.CONSTANT R35, desc[UR8][R10.64+0xc] ;  /* 0x00000c080a237981 */ /* 0x000762000c1e9900 */
[----:B------:R-:W0:Y:S01]  /*2f90*/  MUFU.RCP R22, R33 ;  /* 0x0000002100167308 */ /* 0x000e220000001000 */
[----:B------:R-:W-:Y:S01]  /*2fa0*/  FADD R25, -R28, R25 ;  /* 0x000000191c197221 */ /* 0x000fe20000000100 */
[----:B------:R-:W-:Y:S01]  /*2fb0*/  FADD R27, -R27, R24 ;  /* 0x000000181b1b7221 */ /* 0x000fe20000000100 */
[----:B------:R-:W-:Y:S01]  /*2fc0*/  FADD R26, -R29, R26 ;  /* 0x0000001a1d1a7221 */ /* 0x000fe20000000100 */
[----:B------:R-:W-:Y:S04]  /*2fd0*/  BSSY.RECONVERGENT B3, `(.L_x_75) ;  /* 0x0000015000037945 */ /* 0x000fe80003800200 */
[----:B------:R-:W1:Y:S01]  /*2fe0*/  FCHK P0, |R20|, R33 ;  /* 0x0000002114007302 */ /* 0x000e620000000200 */
[----:B0-----:R-:W-:-:S04]  /*2ff0*/  FFMA R3, -R33, R22, 1 ;  /* 0x3f80000021037423 */ /* 0x001fc80000000116 */
[----:B------:R-:W-:-:S04]  /*3000*/  FFMA R3, R22, R3, R22 ;  /* 0x0000000316037223 */ /* 0x000fc80000000016 */
[----:B------:R-:W-:-:S04]  /*3010*/  FFMA R24, R3, |R20|, RZ ;  /* 0x4000001403187223 */ /* 0x000fc800000000ff */
[----:B------:R-:W-:Y:S01]  /*3020*/  FFMA R23, -R33, R24, |R20| ;  /* 0x0000001821177223 */ /* 0x000fe20000000514 */
[C---:B--2---:R-:W-:Y:S01]  /*3030*/  FMUL R22, R25.reuse, R34 ;  /* 0x0000002219167220 */ /* 0x044fe20000400000 */
[C---:B---3--:R-:W-:Y:S01]  /*3040*/  FMUL R11, R25.reuse, R36 ;  /* 0x00000024190b7220 */ /* 0x048fe20000400000 */
[----:B----4-:R-:W-:Y:S02]  /*3050*/  FMUL R10, R25, R38 ;  /* 0x00000026190a7220 */ /* 0x010fe40000400000 */
[C---:B------:R-:W-:Y:S01]  /*3060*/  FFMA R17, R27.reuse, R17, R22 ;  /* 0x000000111b117223 */ /* 0x040fe20000000016 */
[C---:B------:R-:W-:Y:S01]  /*3070*/  FFMA R11, R27.reuse, R16, R11 ;  /* 0x000000101b0b7223 */ /* 0x040fe2000000000b */
[----:B------:R-:W-:Y:S01]  /*3080*/  FFMA R15, R27, R15, R10 ;  /* 0x0000000f1b0f7223 */ /* 0x000fe2000000000a */
[----:B------:R-:W-:Y:S01]  /*3090*/  FFMA R10, R3, R23, R24 ;  /* 0x00000017030a7223 */ /* 0x000fe20000000018 */
[C---:B------:R-:W-:Y:S01]  /*30a0*/  FFMA R2, R26.reuse, R2, R17 ;  /* 0x000000021a027223 */ /* 0x040fe20000000011 */
[C---:B------:R-:W-:Y:S01]  /*30b0*/  FFMA R3, R26.reuse, R0, R11 ;  /* 0x000000001a037223 */ /* 0x040fe2000000000b */
[----:B------:R-:W-:Y:S01]  /*30c0*/  FFMA R4, R26, R4, R15 ;  /* 0x000000041a047223 */ /* 0x000fe2000000000f */
[----:B-1----:R-:W-:Y:S06]  /*30d0*/  @!P0 BRA `(.L_x_76) ;  /* 0x0000000000108947 */ /* 0x002fec0003800000 */
[----:B------:R-:W-:Y:S01]  /*30e0*/  FADD R0, |R20|, -RZ ;  /* 0x800000ff14007221 */ /* 0x000fe20000000200 */
[----:B------:R-:W-:-:S07]  /*30f0*/  MOV R22, 0x3110 ;  /* 0x0000311000167802 */ /* 0x000fce0000000f00 */
[----:B-----5:R-:W-:Y:S05]  /*3100*/  CALL.REL.NOINC `($__internal_2_$__cuda_sm3x_div_rn_noftz_f32_slowpath) ;  /* 0x0000001400e87944 */ /* 0x020fea0003c00000 */
[----:B------:R-:W-:-:S07]  /*3110*/  IMAD.MOV.U32 R10, RZ, RZ, R0 ;  /* 0x000000ffff0a7224 */ /* 0x000fce00078e0000 */
.L_x_76:
[----:B------:R-:W-:Y:S05]  /*3120*/  BSYNC.RECONVERGENT B3 ;  /* 0x0000000000037941 */ /* 0x000fea0003800200 */
.L_x_75:
[----:B------:R-:W0:Y:S01]  /*3130*/  MUFU.RCP R0, R33 ;  /* 0x0000002100007308 */ /* 0x000e220000001000 */
[----:B------:R-:W-:Y:S07]  /*3140*/  BSSY.RECONVERGENT B3, `(.L_x_77) ;  /* 0x000000c000037945 */ /* 0x000fee0003800200 */
[----:B------:R-:W1:Y:S01]  /*3150*/  FCHK P0, |R19|, R33 ;  /* 0x0000002113007302 */ /* 0x000e620000000200 */
[----:B0-----:R-:W-:-:S04]  /*3160*/  FFMA R11, -R33, R0, 1 ;  /* 0x3f800000210b7423 */ /* 0x001fc80000000100 */
[----:B------:R-:W-:-:S04]  /*3170*/  FFMA R0, R0, R11, R0 ;  /* 0x0000000b00007223 */ /* 0x000fc80000000000 */
[----:B------:R-:W-:-:S04]  /*3180*/  FFMA R16, R0, |R19|, RZ ;  /* 0x4000001300107223 */ /* 0x000fc800000000ff */
[----:B------:R-:W-:-:S04]  /*3190*/  FFMA R11, -R33, R16, |R19| ;  /* 0x00000010210b7223 */ /* 0x000fc80000000513 */
[----:B------:R-:W-:Y:S01]  /*31a0*/  FFMA R11, R0, R11, R16 ;  /* 0x0000000b000b7223 */ /* 0x000fe20000000010 */
[----:B-1----:R-:W-:Y:S06]  /*31b0*/  @!P0 BRA `(.L_x_78) ;  /* 0x0000000000108947 */ /* 0x002fec0003800000 */
[----:B------:R-:W-:Y:S01]  /*31c0*/  FADD R0, |R19|, -RZ ;  /* 0x800000ff13007221 */ /* 0x000fe20000000200 */
[----:B------:R-:W-:-:S07]  /*31d0*/  MOV R22, 0x31f0 ;  /* 0x000031f000167802 */ /* 0x000fce0000000f00 */
[----:B-----5:R-:W-:Y:S05]  /*31e0*/  CALL.REL.NOINC `($__internal_2_$__cuda_sm3x_div_rn_noftz_f32_slowpath) ;  /* 0x0000001400b07944 */ /* 0x020fea0003c00000 */
[----:B------:R-:W-:-:S07]  /*31f0*/  MOV R11, R0 ;  /* 0x00000000000b7202 */ /* 0x000fce0000000f00 */
.L_x_78:
[----:B------:R-:W-:Y:S05]  /*3200*/  BSYNC.RECONVERGENT B3 ;  /* 0x0000000000037941 */ /* 0x000fea0003800200 */
.L_x_77:
        /* <DEDUP_REMOVED lines=13> */
.L_x_80:
[----:B------:R-:W-:Y:S05]  /*32e0*/  BSYNC.RECONVERGENT B3 ;  /* 0x0000000000037941 */ /* 0x000fea0003800200 */
.L_x_79:
[----:B-----5:R-:W-:Y:S01]  /*32f0*/  FADD R33, R35, R35 ;  /* 0x0000002323217221 */ /* 0x020fe20000000000 */
[----:B------:R-:W-:Y:S03]  /*3300*/  BSSY.RECONVERGENT B3, `(.L_x_81) ;  /* 0x000000c000037945 */ /* 0x000fe60003800200 */
        /* <DEDUP_REMOVED lines=11> */
.L_x_82:
[----:B------:R-:W-:Y:S05]  /*33c0*/  BSYNC.RECONVERGENT B3 ;  /* 0x0000000000037941 */ /* 0x000fea0003800200 */
.L_x_81:
[----:B------:R-:W-:Y:S01]  /*33d0*/  FADD R33, R30, R30 ;  /* 0x0000001e1e217221 */ /* 0x000fe20000000000 */
[----:B------:R-:W-:Y:S03]  /*33e0*/  BSSY.RECONVERGENT B3, `(.L_x_83) ;  /* 0x000000d000037945 */ /* 0x000fe60003800200 */
[----:B------:R-:W0:Y:S08]  /*33f0*/  MUFU.RCP R4, R33 ;  /* 0x0000002100047308 */ /* 0x000e300000001000 */
[----:B------:R-:W1:Y:S01]  /*3400*/  FCHK P0, R3, R33 ;  /* 0x0000002103007302 */ /* 0x000e620000000000 */
[----:B0-----:R-:W-:-:S04]  /*3410*/  FFMA R15, -R33, R4, 1 ;  /* 0x3f800000210f7423 */ /* 0x001fc80000000104 */
[----:B------:R-:W-:Y:S01]  /*3420*/  FFMA R16, R4, R15, R4 ;  /* 0x0000000f04107223 */ /* 0x000fe20000000004 */
[----:B------:R-:W-:-:S03]  /*3430*/  FADD.SAT R4, R0, 0.5 ;  /* 0x3f00000000047421 */ /* 0x000fc60000002000 */
[----:B------:R-:W-:-:S04]  /*3440*/  FFMA R15, R3, R16, RZ ;  /* 0x00000010030f7223 */ /* 0x000fc800000000ff */
[----:B------:R-:W-:-:S04]  /*3450*/  FFMA R17, -R33, R15, R3 ;  /* 0x0000000f21117223 */ /* 0x000fc80000000103 */
[----:B------:R-:W-:Y:S01]  /*3460*/  FFMA R0, R16, R17, R15 ;  /* 0x0000001110007223 */ /* 0x000fe2000000000f */
[----:B-1----:R-:W-:Y:S06]  /*3470*/  @!P0 BRA `(.L_x_84) ;  /* 0x00000000000c8947 */ /* 0x002fec0003800000 */
[----:B------:R-:W-:Y:S02]  /*3480*/  MOV R0, R3 ;  /* 0x0000000300007202 */ /* 0x000fe40000000f00 */
[----:B------:R-:W-:-:S07]  /*3490*/  MOV R22, 0x34b0 ;  /* 0x000034b000167802 */ /* 0x000fce0000000f00 */
[----:B------:R-:W-:Y:S05]  /*34a0*/  CALL.REL.NOINC `($__internal_2_$__cuda_sm3x_div_rn_noftz_f32_slowpath) ;  /* 0x0000001400007944 */ /* 0x000fea0003c00000 */
.L_x_84:
[----:B------:R-:W-:Y:S05]  /*34b0*/  BSYNC.RECONVERGENT B3 ;  /* 0x0000000000037941 */ /* 0x000fea0003800200 */
.L_x_83:
        /* <DEDUP_REMOVED lines=14> */
.L_x_86:
[----:B------:R-:W-:Y:S05]  /*35a0*/  BSYNC.RECONVERGENT B3 ;  /* 0x0000000000037941 */ /* 0x000fea0003800200 */
.L_x_85:
[----:B------:R-:W2:Y:S04]  /*35b0*/  LDG.E.64.CONSTANT R22, desc[UR8][R8.64+0x18] ;  /* 0x0000180808167981 */ /* 0x000ea8000c1e9b00 */
[----:B------:R0:W3:Y:S01]  /*35c0*/  LDG.E.64.CONSTANT R16, desc[UR8][R8.64+0x10] ;  /* 0x0000100808107981 */ /* 0x0000e2000c1e9b00 */
[----:B------:R-:W-:Y:S01]  /*35d0*/  FADD.SAT R0, R0, 0.5 ;  /* 0x3f00000000007421 */ /* 0x000fe20000002000 */
[----:B--2---:R-:W-:Y:S02]  /*35e0*/  IADD3 R18, PT, PT, R22, -0x1, RZ ;  /* 0xffffffff16127810 */ /* 0x004fe40007ffe0ff */
[----:B------:R-:W-:Y:S02]  /*35f0*/  IADD3 R25, PT, PT, R23, -0x1, RZ ;  /* 0xffffffff17197810 */ /* 0x000fe40007ffe0ff */
[----:B------:R-:W-:-:S05]  /*3600*/  I2FP.F32.U32 R15, R18 ;  /* 0x00000012000f7245 */ /* 0x000fca0000201000 */
[C---:B------:R-:W-:Y:S01]  /*3610*/  FMUL R2, R15.reuse, R4 ;  /* 0x000000040f027220 */ /* 0x040fe20000400000 */
[----:B------:R-:W-:Y:S01]  /*3620*/  FMUL R15, R15, R0 ;  /* 0x000000000f0f7220 */ /* 0x000fe20000400000 */
[----:B------:R-:W-:-:S04]  /*3630*/  I2FP.F32.U32 R0, R25 ;  /* 0x0000001900007245 */ /* 0x000fc80000201000 */
[----:B------:R-:W1:Y:S01]  /*3640*/  F2I.TRUNC.NTZ R2, R2 ;  /* 0x0000000200027305 */ /* 0x000e62000020f100 */
[C---:B------:R-:W-:Y:S01]  /*3650*/  FMUL R4, R0.reuse, R4 ;  /* 0x0000000400047220 */ /* 0x040fe20000400000 */
[----:B------:R-:W-:-:S06]  /*3660*/  FMUL R0, R0, R3 ;  /* 0x0000000300007220 */ /* 0x000fcc0000400000 */
[----:B------:R-:W2:Y:S01]  /*3670*/  F2I.TRUNC.NTZ R15, R15 ;  /* 0x0000000f000f7305 */ /* 0x000ea2000020f100 */
[----:B-1----:R-:W-:-:S07]  /*3680*/  VIMNMX R3, PT, PT, R18, R2, PT ;  /* 0x0000000212037248 */ /* 0x002fce0003fe0100 */
[----:B------:R-:W0:Y:S01]  /*3690*/  F2I.TRUNC.NTZ R4, R4 ;  /* 0x0000000400047305 */ /* 0x000e22000020f100 */
[----:B--2---:R-:W-:-:S07]  /*36a0*/  VIMNMX R23, PT, PT, R18, R15, PT ;  /* 0x0000000f12177248 */ /* 0x004fce0003fe0100 */
[----:B------:R-:W1:Y:S01]  /*36b0*/  F2I.TRUNC.NTZ R0, R0 ;  /* 0x0000000000007305 */ /* 0x000e62000020f100 */
[----:B0-----:R-:W-:-:S05]  /*36c0*/  VIMNMX R8, PT, PT, R25, R4, PT ;  /* 0x0000000419087248 */ /* 0x001fca0003fe0100 */
[----:B------:R-:W-:Y:S01]  /*36d0*/  IMAD R8, R22, R8, R23 ;  /* 0x0000000816087224 */ /* 0x000fe200078e0217 */
[----:B-1----:R-:W-:-:S03]  /*36e0*/  VIMNMX R9, PT, PT, R25, R0, PT ;  /* 0x0000000019097248 */ /* 0x002fc60003fe0100 */
[----:B------:R-:W-:Y:S02]  /*36f0*/  IMAD R15, R8, 0x3, RZ ;  /* 0x00000003080f7824 */ /* 0x000fe400078e02ff */
[----:B------:R-:W-:-:S03]  /*3700*/  IMAD R3, R22, R9, R3 ;  /* 0x0000000916037224 */ /* 0x000fc600078e0203 */
[----:B---3--:R-:W-:Y:S01]  /*3710*/  IADD3 R8, P1, PT, R16, R15, RZ ;  /* 0x0000000f10087210 */ /* 0x008fe20007f3e0ff */
[----:B------:R-:W-:Y:S02]  /*3720*/  IMAD R22, R22, R9, R23 ;  /* 0x0000000916167224 */ /* 0x000fe400078e0217 */
[----:B------:R-:W-:Y:S01]  /*3730*/  IMAD R3, R3, 0x3, RZ ;  /* 0x0000000303037824 */ /* 0x000fe200078e02ff */
[----:B------:R-:W-:Y:S01]  /*3740*/  LEA.HI.X.SX32 R9, R15, R17, 0x1, P1 ;  /* 0x000000110f097211 */ /* 0x000fe200008f0eff */
[----:B------:R-:W-:-:S03]  /*3750*/  IMAD R15, R22, 0x3, RZ ;  /* 0x00000003160f7824 */ /* 0x000fc600078e02ff */
[C---:B------:R-:W-:Y:S01]  /*3760*/  IADD3 R2, P0, PT, R16.reuse, R3, RZ ;  /* 0x0000000310027210 */ /* 0x040fe20007f1e0ff */
[----:B------:R-:W2:Y:S03]  /*3770*/  LDG.E.U8 R18, desc[UR8][R8.64] ;  /* 0x0000000808127981 */ /* 0x000ea6000c1e1100 */
[----:B------:R-:W-:Y:S01]  /*3780*/  LEA.HI.X.SX32 R3, R3, R17, 0x1, P0 ;  /* 0x0000001103037211 */ /* 0x000fe200000f0eff */
[----:B------:R-:W3:Y:S01]  /*3790*/  LDG.E.U8 R22, desc[UR8][R8.64+0x2] ;  /* 0x0000020808167981 */ /* 0x000ee2000c1e1100 */
[----:B------:R-:W-:-:S03]  /*37a0*/  IADD3 R16, P0, PT, R16, R15, RZ ;  /* 0x0000000f10107210 */ /* 0x000fc60007f1e0ff */
[----:B------:R-:W4:Y:S01]  /*37b0*/  LDG.E.U8 R0, desc[UR8][R2.64] ;  /* 0x0000000802007981 */ /* 0x000f22000c1e1100 */
[----:B------:R-:W-:-:S03]  /*37c0*/  LEA.HI.X.SX32 R17, R15, R17, 0x1, P0 ;  /* 0x000000110f117211 */ /* 0x000fc600000f0eff */
[----:B------:R-:W5:Y:S04]  /*37d0*/  LDG.E.U8 R20, desc[UR8][R8.64+0x1] ;  /* 0x0000010808147981 */ /* 0x000f68000c1e1100 */
[----:B------:R-:W5:Y:S04]  /*37e0*/  LDG.E.U8 R15, desc[UR8][R2.64+0x2] ;  /* 0x00000208020f7981 */ /* 0x000f68000c1e1100 */
[----:B------:R0:W5:Y:S04]  /*37f0*/  LDG.E.U8 R4, desc[UR8][R2.64+0x1] ;  /* 0x0000010802047981 */ /* 0x000168000c1e1100 */
[----:B------:R-:W5:Y:S04]  /*3800*/  LDG.E.U8 R25, desc[UR8][R16.64+0x2] ;  /* 0x0000020810197981 */ /* 0x000f68000c1e1100 */
[----:B------:R-:W5:Y:S04]  /*3810*/  LDG.E.U8 R23, desc[UR8][R16.64] ;  /* 0x0000000810177981 */ /* 0x000f68000c1e1100 */
[----:B------:R-:W5:Y:S01]  /*3820*/  LDG.E.U8 R24, desc[UR8][R16.64+0x1] ;  /* 0x0000010810187981 */ /* 0x000f62000c1e1100 */
[----:B--2---:R-:W-:-:S02]  /*3830*/  I2FP.F32.U32 R18, R18 ;  /* 0x0000001200127245 */ /* 0x004fc40000201000 */
[----:B---3--:R-:W-:-:S03]  /*3840*/  I2FP.F32.U32 R22, R22 ;  /* 0x0000001600167245 */ /* 0x008fc60000201000 */
[----:B------:R-:W-:Y:S01]  /*3850*/  FMUL R18, R18, 0.0039215688593685626984 ;  /* 0x3b80808112127820 */ /* 0x000fe20000400000 */
[----:B----4-:R-:W-:Y:S02]  /*3860*/  I2FP.F32.U32 R0, R0 ;  /* 0x0000000000007245 */ /* 0x010fe40000201000 */
[----:B-----5:R-:W-:Y:S01]  /*3870*/  I2FP.F32.U32 R20, R20 ;  /* 0x0000001400147245 */ /* 0x020fe20000201000 */
[----:B------:R-:W-:Y:S02]  /*3880*/  FMUL R22, R22, 0.0039215688593685626984 ;  /* 0x3b80808116167820 */ /* 0x000fe40000400000 */
[----:B0-----:R-:W-:Y:S01]  /*3890*/  FMUL R3, R0, 0.0039215688593685626984 ;  /* 0x3b80808100037820 */ /* 0x001fe20000400000 */
[----:B------:R-:W-:Y:S01]  /*38a0*/  FMUL R18, R18, R11 ;  /* 0x0000000b12127220 */ /* 0x000fe20000400000 */
[----:B------:R-:W-:Y:S01]  /*38b0*/  I2FP.F32.U32 R15, R15 ;  /* 0x0000000f000f7245 */ /* 0x000fe20000201000 */
[----:B------:R-:W-:Y:S01]  /*38c0*/  FMUL R20, R20, 0.0039215688593685626984 ;  /* 0x3b80808114147820 */ /* 0x000fe20000400000 */
[----:B------:R-:W-:Y:S01]  /*38d0*/  I2FP.F32.U32 R4, R4 ;  /* 0x0000000400047245 */ /* 0x000fe20000201000 */
[----:B------:R-:W-:Y:S01]  /*38e0*/  FMUL R22, R22, R11 ;  /* 0x0000000b16167220 */ /* 0x000fe20000400000 */
[----:B------:R-:W-:Y:S01]  /*38f0*/  FFMA R9, R3, R10, R18 ;  /* 0x0000000a03097223 */ /* 0x000fe20000000012 */
[----:B------:R-:W-:Y:S01]  /*3900*/  FMUL R15, R15, 0.0039215688593685626984 ;  /* 0x3b8080810f0f7820 */ /* 0x000fe20000400000 */
[----:B------:R-:W-:Y:S01]  /*3910*/  I2FP.F32.U32 R25, R25 ;  /* 0x0000001900197245 */ /* 0x000fe20000201000 */
[----:B------:R-:W-:Y:S01]  /*3920*/  FMUL R20, R20, R11 ;  /* 0x0000000b14147220 */ /* 0x000fe20000400000 */
[----:B------:R-:W-:Y:S01]  /*3930*/  FMUL R3, R4, 0.0039215688593685626984 ;  /* 0x3b80808104037820 */ /* 0x000fe20000400000 */
[----:B------:R-:W-:-:S02]  /*3940*/  I2FP.F32.U32 R23, R23 ;  /* 0x0000001700177245 */ /* 0x000fc40000201000 */
[----:B------:R-:W-:Y:S01]  /*3950*/  I2FP.F32.U32 R24, R24 ;  /* 0x0000001800187245 */ /* 0x000fe20000201000 */
[-C--:B------:R-:W-:Y:S01]  /*3960*/  FFMA R15, R15, R10.reuse, R22 ;  /* 0x0000000a0f0f7223 */ /* 0x080fe20000000016 */
[----:B------:R-:W-:Y:S01]  /*3970*/  FMUL R0, R25, 0.0039215688593685626984 ;  /* 0x3b80808119007820 */ /* 0x000fe20000400000 */
[----:B------:R-:W-:Y:S01]  /*3980*/  FMUL R18, R23, 0.0039215688593685626984 ;  /* 0x3b80808117127820 */ /* 0x000fe20000400000 */
[----:B------:R-:W-:Y:S01]  /*3990*/  FFMA R3, R3, R10, R20 ;  /* 0x0000000a03037223 */ /* 0x000fe20000000014 */
[----:B------:R-:W-:Y:S01]  /*39a0*/  FMUL R24, R24, 0.0039215688593685626984 ;  /* 0x3b80808118187820 */ /* 0x000fe20000400000 */
[-C--:B------:R-:W-:Y:S01]  /*39b0*/  FFMA R0, R0, R19.reuse, R15 ;  /* 0x0000001300007223 */ /* 0x080fe2000000000f */
[-C--:B------:R-:W-:Y:S02]  /*39c0*/  FFMA R18, R18, R19.reuse, R9 ;  /* 0x0000001312127223 */ /* 0x080fe40000000009 */
[----:B------:R-:W-:Y:S01]  /*39d0*/  FFMA R19, R24, R19, R3 ;  /* 0x0000001318137223 */ /* 0x000fe20000000003 */
[----:B------:R-:W-:Y:S06]  /*39e0*/  BRA `(.L_x_59) ;  /* 0x0000000000087947 */ /* 0x000fec0003800000 */
.L_x_40:
[----:B------:R0:W5:Y:S04]  /*39f0*/  LDG.E.CONSTANT R0, desc[UR8][R8.64+0x8] ;  /* 0x0000080808007981 */ /* 0x000168000c1e9900 */
[----:B------:R0:W5:Y:S02]  /*3a00*/  LDG.E.64.CONSTANT R18, desc[UR8][R8.64] ;  /* 0x0000000808127981 */ /* 0x000164000c1e9b00 */
.L_x_59:
[----:B------:R-:W-:Y:S05]  /*3a10*/  BSYNC.RECONVERGENT B0 ;  /* 0x0000000000007941 */ /* 0x000fea0003800200 */
.L_x_39:
[----:B------:R-:W2:Y:S01]  /*3a20*/  LDG.E R2, desc[UR8][R6.64+0x70] ;  /* 0x0000700806027981 */ /* 0x000ea2000c1e1900 */
[----:B------:R-:W-:-:S04]  /*3a30*/  FMUL R13, R13, -0.39405521750450134277 ;  /* 0xbec9c19b0d0d7820 */ /* 0x000fc80000400000 */
[----:B------:R-:W-:-:S04]  /*3a40*/  FFMA R14, R14, -0.78811043500900268555, R13 ;  /* 0xbf49c19b0e0e7823 */ /* 0x000fc8000000000d */
[----:B------:R-:W-:-:S05]  /*3a50*/  FFMA R14, R21, 0.47286626696586608887, R14 ;  /* 0x3ef21b87150e7823 */ /* 0x000fca000000000e */
[----:B0-----:R-:W-:-:S05]  /*3a60*/  FMNMX R9, RZ, R14, !PT ;  /* 0x0000000eff097209 */ /* 0x001fca0007800000 */
[C---:B-----5:R-:W-:Y:S01]  /*3a70*/  FMUL R17, R9.reuse, R18 ;  /* 0x0000001209117220 */ /* 0x060fe20000400000 */
[C---:B------:R-:W-:Y:S01]  /*3a80*/  FMUL R3, R9.reuse, R19 ;  /* 0x0000001309037220 */ /* 0x040fe20000400000 */
[----:B--2---:R-:W-:Y:S01]  /*3a90*/  ISETP.GE.U32.AND P0, PT, R2, 0x2, PT ;  /* 0x000000020200780c */ /* 0x004fe20003f06070 */
[----:B------:R-:W-:-:S12]  /*3aa0*/  FMUL R2, R9, R0 ;  /* 0x0000000009027220 */ /* 0x000fd80000400000 */
[----:B------:R-:W-:Y:S05]  /*3ab0*/  @!P0 BRA `(.L_x_87) ;  /* 0x0000000400308947 */ /* 0x000fea0003800000 */
[----:B------:R-:W2:Y:S04]  /*3ac0*/  LDG.E.64 R8, desc[UR8][R6.64+0x58] ;  /* 0x0000580806087981 */ /* 0x000ea8000c1e1b00 */
[----:B------:R-:W3:Y:S01]  /*3ad0*/  LDG.E.64 R14, desc[UR8][R6.64+0x60] ;  /* 0x00006008060e7981 */ /* 0x000ee2000c1e1b00 */
[----:B------:R-:W-:Y:S01]  /*3ae0*/  SHF.R.S32.HI R4, RZ, 0x1f, R12 ;  /* 0x0000001fff047819 */ /* 0x000fe2000001140c */
[----:B--2---:R-:W-:Y:S01]  /*3af0*/  IMAD.WIDE R10, R5, 0x4, R8 ;  /* 0x00000004050a7825 */ /* 0x004fe200078e0208 */
[----:B---3--:R-:W-:-:S04]  /*3b00*/  IADD3 R18, P0, PT, R12, R14, RZ ;  /* 0x0000000e0c127210 */ /* 0x008fc80007f1e0ff */
[----:B------:R-:W2:Y:S01]  /*3b10*/  LDG.E R9, desc[UR8][R10.64] ;  /* 0x000000080a097981 */ /* 0x000ea2000c1e1900 */
[----:B------:R-:W-:-:S05]  /*3b20*/  IADD3.X R19, PT, PT, R15, R4, RZ, P0, !PT ;  /* 0x000000040f137210 */ /* 0x000fca00007fe4ff */
[----:B------:R-:W3:Y:S01]  /*3b30*/  LDG.E.U8 R0, desc[UR8][R18.64] ;  /* 0x0000000812007981 */ /* 0x000ee2000c1e1100 */
[----:B------:R-:W-:Y:S01]  /*3b40*/  BSSY.RECONVERGENT B0, `(.L_x_88) ;  /* 0x0000011000007945 */ /* 0x000fe20003800200 */
[----:B--2---:R-:W-:-:S04]  /*3b50*/  IADD3 R8, PT, PT, R9, 0x1, RZ ;  /* 0x0000000109087810 */ /* 0x004fc80007ffe0ff */
[----:B------:R-:W-:-:S04]  /*3b60*/  I2FP.F32.S32 R33, R8 ;  /* 0x0000000800217245 */ /* 0x000fc80000201400 */
[----:B------:R-:W0:Y:S01]  /*3b70*/  MUFU.RCP R14, R33 ;  /* 0x00000021000e7308 */ /* 0x000e220000001000 */
[----:B---3--:R-:W-:-:S05]  /*3b80*/  IMAD R0, R9, R0, RZ ;  /* 0x0000000009007224 */ /* 0x008fca00078e02ff */
[----:B------:R-:W-:-:S05]  /*3b90*/  I2FP.F32.S32 R0, R0 ;  /* 0x0000000000007245 */ /* 0x000fca0000201400 */
[----:B------:R-:W-:-:S04]  /*3ba0*/  FFMA R0, R17, 255, R0 ;  /* 0x437f000011007823 */ /* 0x000fc80000000000 */
[----:B------:R-:W1:Y:S01]  /*3bb0*/  FCHK P0, R0, R33 ;  /* 0x0000002100007302 */ /* 0x000e620000000000 */
[----:B0-----:R-:W-:-:S04]  /*3bc0*/  FFMA R13, -R33, R14, 1 ;  /* 0x3f800000210d7423 */ /* 0x001fc8000000010e */
[----:B------:R-:W-:-:S04]  /*3bd0*/  FFMA R13, R14, R13, R14 ;  /* 0x0000000d0e0d7223 */ /* 0x000fc8000000000e */
[----:B------:R-:W-:-:S04]  /*3be0*/  FFMA R10, R0, R13, RZ ;  /* 0x0000000d000a7223 */ /* 0x000fc800000000ff */
[----:B------:R-:W-:-:S04]  /*3bf0*/  FFMA R11, -R33, R10, R0 ;  /* 0x0000000a210b7223 */ /* 0x000fc80000000100 */
[----:B------:R-:W-:Y:S01]  /*3c00*/  FFMA R13, R13, R11, R10 ;  /* 0x0000000b0d0d7223 */ /* 0x000fe2000000000a */
[----:B-1----:R-:W-:Y:S06]  /*3c10*/  @!P0 BRA `(.L_x_89) ;  /* 0x00000000000c8947 */ /* 0x002fec0003800000 */
[----:B------:R-:W-:-:S07]  /*3c20*/  MOV R22, 0x3c40 ;  /* 0x00003c4000167802 */ /* 0x000fce0000000f00 */
[----:B------:R-:W-:Y:S05]  /*3c30*/  CALL.REL.NOINC `($__internal_2_$__cuda_sm3x_div_rn_noftz_f32_slowpath) ;  /* 0x0000000c001c7944 */ /* 0x000fea0003c00000 */
[----:B------:R-:W-:-:S07]  /*3c40*/  MOV R13, R0 ;  /* 0x00000000000d7202 */ /* 0x000fce0000000f00 */
.L_x_89:
[----:B------:R-:W-:Y:S05]  /*3c50*/  BSYNC.RECONVERGENT B0 ;  /* 0x0000000000007941 */ /* 0x000fea0003800200 */
.L_x_88:
[----:B------:R-:W0:Y:S02]  /*3c60*/  F2I.U32.TRUNC.NTZ R13, R13 ;  /* 0x0000000d000d7305 */ /* 0x000e24000020f000 */
[----:B0-----:R0:W-:Y:S04]  /*3c70*/  STG.E.U8 desc[UR8][R18.64], R13 ;  /* 0x0000000d12007986 */ /* 0x0011e8000c101108 */
[----:B------:R-:W2:Y:S02]  /*3c80*/  LDG.E.64 R10, desc[UR8][R6.64+0x60] ;  /* 0x00006008060a7981 */ /* 0x000ea4000c1e1b00 */
[----:B--2---:R-:W-:-:S05]  /*3c90*/  IADD3 R10, P0, PT, R12, R10, RZ ;  /* 0x0000000a0c0a7210 */ /* 0x004fca0007f1e0ff */
[----:B------:R-:W-:-:S05]  /*3ca0*/  IMAD.X R11, R11, 0x1, R4, P0 ;  /* 0x000000010b0b7824 */ /* 0x000fca00000e0604 */
[----:B------:R-:W2:Y:S01]  /*3cb0*/  LDG.E.U8 R0, desc[UR8][R10.64+0x1] ;  /* 0x000001080a007981 */ /* 0x000ea2000c1e1100 */
[----:B------:R-:W1:Y:S01]  /*3cc0*/  MUFU.RCP R14, R33 ;  /* 0x00000021000e7308 */ /* 0x000e620000001000 */
[----:B------:R-:W-:Y:S01]  /*3cd0*/  BSSY.RECONVERGENT B0, `(.L_x_90) ;  /* 0x000000e000007945 */ /* 0x000fe20003800200 */
[----:B-1----:R-:W-:Y:S01]  /*3ce0*/  FFMA R15, -R33, R14, 1 ;  /* 0x3f800000210f7423 */ /* 0x002fe2000000010e */
[----:B--2---:R-:W-:-:S05]  /*3cf0*/  IMAD R0, R9, R0, RZ ;  /* 0x0000000009007224 */ /* 0x004fca00078e02ff */
[----:B------:R-:W-:-:S05]  /*3d00*/  I2FP.F32.S32 R0, R0 ;  /* 0x0000000000007245 */ /* 0x000fca0000201400 */
[----:B------:R-:W-:Y:S01]  /*3d10*/  FFMA R16, R3, 255, R0 ;  /* 0x437f000003107823 */ /* 0x000fe20000000000 */
[----:B------:R-:W-:-:S03]  /*3d20*/  FFMA R0, R14, R15, R14 ;  /* 0x0000000f0e007223 */ /* 0x000fc6000000000e */
[----:B------:R-:W1:Y:S01]  /*3d30*/  FCHK P0, R16, R33 ;  /* 0x0000002110007302 */ /* 0x000e620000000000 */
[----:B------:R-:W-:-:S04]  /*3d40*/  FFMA R3, R0, R16, RZ ;  /* 0x0000001000037223 */ /* 0x000fc800000000ff */
[----:B------:R-:W-:-:S04]  /*3d50*/  FFMA R14, -R33, R3, R16 ;  /* 0x00000003210e7223 */ /* 0x000fc80000000110 */
[----:B------:R-:W-:Y:S01]  /*3d60*/  FFMA R0, R0, R14, R3 ;  /* 0x0000000e00007223 */ /* 0x000fe20000000003 */
[----:B01----:R-:W-:Y:S06]  /*3d70*/  @!P0 BRA `(.L_x_91) ;  /* 0x00000000000c8947 */ /* 0x003fec0003800000 */
[----:B------:R-:W-:Y:S02]  /*3d80*/  MOV R0, R16 ;  /* 0x0000001000007202 */ /* 0x000fe40000000f00 */
[----:B------:R-:W-:-:S07]  /*3d90*/  MOV R22, 0x3db0 ;  /* 0x00003db000167802 */ /* 0x000fce0000000f00 */
[----:B------:R-:W-:Y:S05]  /*3da0*/  CALL.REL.NOINC `($__internal_2_$__cuda_sm3x_div_rn_noftz_f32_slowpath) ;  /* 0x0000000800c07944 */ /* 0x000fea0003c00000 */
.L_x_91:
[----:B------:R-:W-:Y:S05]  /*3db0*/  BSYNC.RECONVERGENT B0 ;  /* 0x0000000000007941 */ /* 0x000fea0003800200 */
.L_x_90:
[----:B------:R-:W0:Y:S02]  /*3dc0*/  F2I.U32.TRUNC.NTZ R3, R0 ;  /* 0x0000000000037305 */ /* 0x000e24000020f000 */
[----:B0-----:R0:W-:Y:S04]  /*3dd0*/  STG.E.U8 desc[UR8][R10.64+0x1], R3 ;  /* 0x000001030a007986 */ /* 0x0011e8000c101108 */
[----:B------:R-:W2:Y:S02]  /*3de0*/  LDG.E.64 R14, desc[UR8][R6.64+0x60] ;  /* 0x00006008060e7981 */ /* 0x000ea4000c1e1b00 */
[----:B--2---:R-:W-:-:S04]  /*3df0*/  IADD3 R12, P0, PT, R12, R14, RZ ;  /* 0x0000000e0c0c7210 */ /* 0x004fc80007f1e0ff */
[----:B------:R-:W-:-:S05]  /*3e00*/  IADD3.X R13, PT, PT, R15, R4, RZ, P0, !PT ;  /* 0x000000040f0d7210 */ /* 0x000fca00007fe4ff */
[----:B------:R-:W2:Y:S01]  /*3e10*/  LDG.E.U8 R4, desc[UR8][R12.64+0x2] ;  /* 0x000002080c047981 */ /* 0x000ea2000c1e1100 */
[----:B------:R-:W1:Y:S01]  /*3e20*/  MUFU.RCP R14, R33 ;  /* 0x00000021000e7308 */ /* 0x000e620000001000 */
[----:B------:R-:W-:Y:S01]  /*3e30*/  BSSY.RECONVERGENT B0, `(.L_x_92) ;  /* 0x000000e000007945 */ /* 0x000fe20003800200 */
[----:B-1----:R-:W-:-:S04]  /*3e40*/  FFMA R15, -R33, R14, 1 ;  /* 0x3f800000210f7423 */ /* 0x002fc8000000010e */
[----:B------:R-:W-:Y:S01]  /*3e50*/  FFMA R0, R14, R15, R14 ;  /* 0x0000000f0e007223 */ /* 0x000fe2000000000e */
[----:B--2---:R-:W-:-:S05]  /*3e60*/  IMAD R4, R9, R4, RZ ;  /* 0x0000000409047224 */ /* 0x004fca00078e02ff */
[----:B------:R-:W-:-:S05]  /*3e70*/  I2FP.F32.S32 R9, R4 ;  /* 0x0000000400097245 */ /* 0x000fca0000201400 */
[----:B------:R-:W-:-:S04]  /*3e80*/  FFMA R4, R2, 255, R9 ;  /* 0x437f000002047823 */ /* 0x000fc80000000009 */
[----:B------:R-:W1:Y:S01]  /*3e90*/  FCHK P0, R4, R33 ;  /* 0x0000002104007302 */ /* 0x000e620000000000 */
[----:B------:R-:W-:-:S04]  /*3ea0*/  FFMA R2, R0, R4, RZ ;  /* 0x0000000400027223 */ /* 0x000fc800000000ff */
[----:B0-----:R-:W-:-:S04]  /*3eb0*/  FFMA R3, -R33, R2, R4 ;  /* 0x0000000221037223 */ /* 0x001fc80000000104 */
[----:B------:R-:W-:Y:S01]  /*3ec0*/  FFMA R0, R0, R3, R2 ;  /* 0x0000000300007223 */ /* 0x000fe20000000002 */
[----:B-1----:R-:W-:Y:S06]  /*3ed0*/  @!P0 BRA `(.L_x_93) ;  /* 0x00000000000c8947 */ /* 0x002fec0003800000 */
[----:B------:R-:W-:Y:S02]  /*3ee0*/  MOV R0, R4 ;  /* 0x0000000400007202 */ /* 0x000fe40000000f00 */
[----:B------:R-:W-:-:S07]  /*3ef0*/  MOV R22, 0x3f10 ;  /* 0x00003f1000167802 */ /* 0x000fce0000000f00 */
[----:B------:R-:W-:Y:S05]  /*3f00*/  CALL.REL.NOINC `($__internal_2_$__cuda_sm3x_div_rn_noftz_f32_slowpath) ;  /* 0x0000000800687944 */ /* 0x000fea0003c00000 */
.L_x_93:
[----:B------:R-:W-:Y:S05]  /*3f10*/  BSYNC.RECONVERGENT B0 ;  /* 0x0000000000007941 */ /* 0x000fea0003800200 */
.L_x_92:
[----:B------:R-:W0:Y:S02]  /*3f20*/  F2I.U32.TRUNC.NTZ R9, R0 ;  /* 0x0000000000097305 */ /* 0x000e24000020f000 */
[----:B0-----:R-:W-:Y:S04]  /*3f30*/  STG.E.U8 desc[UR8][R12.64+0x2], R9 ;  /* 0x000002090c007986 */ /* 0x001fe8000c101108 */
[----:B------:R-:W2:Y:S02]  /*3f40*/  LDG.E.64 R6, desc[UR8][R6.64+0x58] ;  /* 0x0000580806067981 */ /* 0x000ea4000c1e1b00 */
[----:B--2---:R-:W-:-:S05]  /*3f50*/  IMAD.WIDE R2, R5, 0x4, R6 ;  /* 0x0000000405027825 */ /* 0x004fca00078e0206 */
[----:B------:R-:W-:Y:S01]  /*3f60*/  STG.E desc[UR8][R2.64], R8 ;  /* 0x0000000802007986 */ /* 0x000fe2000c101908 */
[----:B------:R-:W-:Y:S05]  /*3f70*/  EXIT ;  /* 0x000000000000794d */ /* 0x000fea0003800000 */
.L_x_87:
[----:B------:R-:W2:Y:S01]  /*3f80*/  LDG.E.64 R4, desc[UR8][R6.64+0x68] ;  /* 0x0000680806047981 */ /* 0x000ea2000c1e1b00 */
[----:B------:R-:W-:Y:S01]  /*3f90*/  FMUL R0, R17, 255 ;  /* 0x437f000011007820 */ /* 0x000fe20000400000 */
[----:B------:R-:W-:-:S03]  /*3fa0*/  SHF.R.S32.HI R13, RZ, 0x1f, R12 ;  /* 0x0000001fff0d7819 */ /* 0x000fc6000001140c */
[----:B------:R-:W0:Y:S01]  /*3fb0*/  F2I.U32.TRUNC.NTZ R15, R0 ;  /* 0x00000000000f7305 */ /* 0x000e22000020f000 */
[----:B--2---:R-:W-:-:S04]  /*3fc0*/  IADD3 R8, P0, PT, R12, R4, RZ ;  /* 0x000000040c087210 */ /* 0x004fc80007f1e0ff */
[----:B------:R-:W-:-:S05]  /*3fd0*/  IADD3.X R9, PT, PT, R5, R13, RZ, P0, !PT ;  /* 0x0000000d05097210 */ /* 0x000fca00007fe4ff */
[----:B0-----:R-:W-:Y:S04]  /*3fe0*/  STG.E.U8 desc[UR8][R8.64], R15 ;  /* 0x0000000f08007986 */ /* 0x001fe8000c101108 */
[----:B------:R-:W2:Y:S01]  /*3ff0*/  LDG.E.64 R4, desc[UR8][R6.64+0x68] ;  /* 0x0000680806047981 */ /* 0x000ea2000c1e1b00 */
[----:B------:R-:W-:-:S06]  /*4000*/  FMUL R3, R3, 255 ;  /* 0x437f000003037820 */ /* 0x000fcc0000400000 */
[----:B------:R-:W0:Y:S01]  /*4010*/  F2I.U32.TRUNC.NTZ R3, R3 ;  /* 0x0000000300037305 */ /* 0x000e22000020f000 */
[----:B--2---:R-:W-:-:S04]  /*4020*/  IADD3 R10, P0, PT, R12, R4, RZ ;  /* 0x000000040c0a7210 */ /* 0x004fc80007f1e0ff */
[----:B------:R-:W-:-:S05]  /*4030*/  IADD3.X R11, PT, PT, R5, R13, RZ, P0, !PT ;  /* 0x0000000d050b7210 */ /* 0x000fca00007fe4ff */
[----:B0-----:R-:W-:Y:S04]  /*4040*/  STG.E.U8 desc[UR8][R10.64+0x1], R3 ;  /* 0x000001030a007986 */ /* 0x001fe8000c101108 */
[----:B------:R-:W2:Y:S01]  /*4050*/  LDG.E.64 R4, desc[UR8][R6.64+0x68] ;  /* 0x0000680806047981 */ /* 0x000ea2000c1e1b00 */
[----:B------:R-:W-:-:S04]  /*4060*/  FMUL R2, R2, 255 ;  /* 0x437f000002027820 */ /* 0x000fc80000400000 */
[----:B------:R-:W0:Y:S01]  /*4070*/  F2I.U32.TRUNC.NTZ R17, R2 ;  /* 0x0000000200117305 */ /* 0x000e22000020f000 */
[----:B--2---:R-:W-:-:S04]  /*4080*/  IADD3 R12, P0, PT, R12, R4, RZ ;  /* 0x000000040c0c7210 */ /* 0x004fc80007f1e0ff */
[----:B------:R-:W-:-:S05]  /*4090*/  IADD3.X R13, PT, PT, R5, R13, RZ, P0, !PT ;  /* 0x0000000d050d7210 */ /* 0x000fca00007fe4ff */
[----:B0-----:R-:W-:Y:S01]  /*40a0*/  STG.E.U8 desc[UR8][R12.64+0x2], R17 ;  /* 0x000002110c007986 */ /* 0x001fe2000c101108 */
[----:B------:R-:W-:Y:S05]  /*40b0*/  EXIT ;  /* 0x000000000000794d */ /* 0x000fea0003800000 */
.L_x_27:
[----:B0-----:R-:W2:Y:S01]  /*40c0*/  LDG.E.64 R2, desc[UR8][R6.64+0x68] ;  /* 0x0000680806027981 */ /* 0x001ea2000c1e1b00 */
[----:B-----5:R-:W-:Y:S02]  /*40d0*/  SHF.R.S32.HI R11, RZ, 0x1f, R12 ;  /* 0x0000001fff0b7819 */ /* 0x020fe4000001140c */
[----:B--2---:R-:W-:-:S04]  /*40e0*/  IADD3 R4, P0, PT, R12, R2, RZ ;  /* 0x000000020c047210 */ /* 0x004fc80007f1e0ff */
[----:B------:R-:W-:-:S05]  /*40f0*/  IADD3.X R5, PT, PT, R3, R11, RZ, P0, !PT ;  /* 0x0000000b03057210 */ /* 0x000fca00007fe4ff */
[----:B------:R-:W-:Y:S04]  /*4100*/  STG.E.U8 desc[UR8][R4.64], RZ ;  /* 0x000000ff04007986 */ /* 0x000fe8000c101108 */
[----:B------:R-:W2:Y:S02]  /*4110*/  LDG.E.64 R2, desc[UR8][R6.64+0x68] ;  /* 0x0000680806027981 */ /* 0x000ea4000c1e1b00 */
[----:B--2---:R-:W-:-:S04]  /*4120*/  IADD3 R8, P0, PT, R12, R2, RZ ;  /* 0x000000020c087210 */ /* 0x004fc80007f1e0ff */
[----:B------:R-:W-:-:S05]  /*4130*/  IADD3.X R9, PT, PT, R3, R11, RZ, P0, !PT ;  /* 0x0000000b03097210 */ /* 0x000fca00007fe4ff */
[----:B------:R-:W-:Y:S04]  /*4140*/  STG.E.U8 desc[UR8][R8.64+0x1], RZ ;  /* 0x000001ff08007986 */ /* 0x000fe8000c101108 */
[----:B------:R-:W2:Y:S02]  /*4150*/  LDG.E.64 R2, desc[UR8][R6.64+0x68] ;  /* 0x0000680806027981 */ /* 0x000ea4000c1e1b00 */
[----:B--2---:R-:W-:-:S04]  /*4160*/  IADD3 R12, P0, PT, R12, R2, RZ ;  /* 0x000000020c0c7210 */ /* 0x004fc80007f1e0ff */
[----:B------:R-:W-:-:S05]  /*4170*/  IADD3.X R13, PT, PT, R3, R11, RZ, P0, !PT ;  /* 0x0000000b030d7210 */ /* 0x000fca00007fe4ff */
[----:B------:R-:W-:Y:S01]  /*4180*/  STG.E.U8 desc[UR8][R12.64+0x2], RZ ;  /* 0x000002ff0c007986 */ /* 0x000fe2000c101108 */
[----:B------:R-:W-:Y:S05]  /*4190*/  EXIT ;  /* 0x000000000000794d */ /* 0x000fea0003800000 */
        .weak           $__internal_0_$__cuda_sm20_div_rn_f64_full
        .type           $__internal_0_$__cuda_sm20_div_rn_f64_full,@function
        .size           $__internal_0_$__cuda_sm20_div_rn_f64_full,($__internal_1_$__cuda_sm20_sqrt_rn_f32_slowpath - $__internal_0_$__cuda_sm20_div_rn_f64_full)
$__internal_0_$__cuda_sm20_div_rn_f64_full:
[C---:B------:R-:W-:Y:S01]  /*41a0*/  FSETP.GEU.AND P0, PT, |R17|.reuse, 1.469367938527859385e-39, PT ;  /* 0x001000001100780b */ /* 0x040fe20003f0e200 */
[----:B------:R-:W-:Y:S01]  /*41b0*/  IMAD.MOV.U32 R24, RZ, RZ, 0x1 ;  /* 0x00000001ff187424 */ /* 0x000fe200078e00ff */
[----:B------:R-:W-:Y:S01]  /*41c0*/  LOP3.LUT R10, R17, 0x800fffff, RZ, 0xc0, !PT ;  /* 0x800fffff110a7812 */ /* 0x000fe200078ec0ff */
[----:B------:R-:W-:Y:S01]  /*41d0*/  BSSY.RECONVERGENT B2, `(.L_x_94) ;  /* 0x0000055000027945 */ /* 0x000fe20003800200 */
[C---:B------:R-:W-:Y:S02]  /*41e0*/  FSETP.GEU.AND P2, PT, |R19|.reuse, 1.469367938527859385e-39, PT ;  /* 0x001000001300780b */ /* 0x040fe40003f4e200 */
[----:B------:R-:W-:Y:S02]  /*41f0*/  LOP3.LUT R11, R10, 0x3ff00000, RZ, 0xfc, !PT ;  /* 0x3ff000000a0b7812 */ /* 0x000fe400078efcff */
[----:B------:R-:W-:Y:S02]  /*4200*/  MOV R10, R16 ;  /* 0x00000010000a7202 */ /* 0x000fe40000000f00 */
[----:B------:R-:W-:-:S02]  /*4210*/  LOP3.LUT R3, R19, 0x7ff00000, RZ, 0xc0, !PT ;  /* 0x7ff0000013037812 */ /* 0x000fc400078ec0ff */
[----:B------:R-:W-:Y:S01]  /*4220*/  LOP3.LUT R30, R17, 0x7ff00000, RZ, 0xc0, !PT ;  /* 0x7ff00000111e7812 */ /* 0x000fe200078ec0ff */
[----:B------:R-:W-:Y:S01]  /*4230*/  @!P0 DMUL R10, R16, 8.98846567431157953865e+307 ;  /* 0x7fe00000100a8828 */ /* 0x000fe20000000000 */
[----:B------:R-:W-:Y:S02]  /*4240*/  MOV R15, 0x1ca00000 ;  /* 0x1ca00000000f7802 */ /* 0x000fe40000000f00 */
[----:B------:R-:W-:Y:S02]  /*4250*/  ISETP.GE.U32.AND P1, PT, R3, R30, PT ;  /* 0x0000001e0300720c */ /* 0x000fe40003f26070 */
[----:B------:R-:W-:Y:S01]  /*4260*/  @!P2 LOP3.LUT R20, R17, 0x7ff00000, RZ, 0xc0, !PT ;  /* 0x7ff000001114a812 */ /* 0x000fe200078ec0ff */
[----:B------:R-:W0:Y:S01]  /*4270*/  MUFU.RCP64H R25, R11 ;  /* 0x0000000b00197308 */ /* 0x000e220000001800 */
[----:B------:R-:W-:Y:S02]  /*4280*/  @!P2 MOV R26, RZ ;  /* 0x000000ff001aa202 */ /* 0x000fe40000000f00 */
[----:B------:R-:W-:-:S02]  /*4290*/  @!P2 ISETP.GE.U32.AND P3, PT, R3, R20, PT ;  /* 0x000000140300a20c */ /* 0x000fc40003f66070 */
[----:B------:R-:W-:Y:S02]  /*42a0*/  MOV R31, R3 ;  /* 0x00000003001f7202 */ /* 0x000fe40000000f00 */
[----:B------:R-:W-:Y:S02]  /*42b0*/  @!P2 SEL R27, R15, 0x63400000, !P3 ;  /* 0x634000000f1ba807 */ /* 0x000fe40005800000 */
[----:B------:R-:W-:Y:S02]  /*42c0*/  MOV R20, R30 ;  /* 0x0000001e00147202 */ /* 0x000fe40000000f00 */
[----:B------:R-:W-:Y:S02]  /*42d0*/  @!P2 LOP3.LUT R27, R27, 0x80000000, R19, 0xf8, !PT ;  /* 0x800000001b1ba812 */ /* 0x000fe400078ef813 */
[----:B------:R-:W-:Y:S02]  /*42e0*/  @!P0 LOP3.LUT R20, R11, 0x7ff00000, RZ, 0xc0, !PT ;  /* 0x7ff000000b148812 */ /* 0x000fe400078ec0ff */
[----:B------:R-:W-:Y:S01]  /*42f0*/  @!P2 LOP3.LUT R27, R27, 0x100000, RZ, 0xfc, !PT ;  /* 0x001000001b1ba812 */ /* 0x000fe200078efcff */
[----:B0-----:R-:W-:Y:S01]  /*4300*/  DFMA R22, R24, -R10, 1 ;  /* 0x3ff000001816742b */ /* 0x001fe2000000080a */
[----:B------:R-:W-:-:S07]  /*4310*/  IADD3 R32, PT, PT, R20, -0x1, RZ ;  /* 0xffffffff14207810 */ /* 0x000fce0007ffe0ff */
[----:B------:R-:W-:-:S08]  /*4320*/  DFMA R22, R22, R22, R22 ;  /* 0x000000161616722b */ /* 0x000fd00000000016 */
[----:B------:R-:W-:Y:S01]  /*4330*/  DFMA R24, R24, R22, R24 ;  /* 0x000000161818722b */ /* 0x000fe20000000018 */
[----:B------:R-:W-:Y:S02]  /*4340*/  SEL R23, R15, 0x63400000, !P1 ;  /* 0x634000000f177807 */ /* 0x000fe40004800000 */
[----:B------:R-:W-:Y:S02]  /*4350*/  MOV R22, R18 ;  /* 0x0000001200167202 */ /* 0x000fe40000000f00 */
[----:B------:R-:W-:-:S03]  /*4360*/  LOP3.LUT R23, R23, 0x800fffff, R19, 0xf8, !PT ;  /* 0x800fffff17177812 */ /* 0x000fc600078ef813 */
[----:B------:R-:W-:-:S03]  /*4370*/  DFMA R28, R24, -R10, 1 ;  /* 0x3ff00000181c742b */ /* 0x000fc6000000080a */
[----:B------:R-:W-:-:S05]  /*4380*/  @!P2 DFMA R22, R22, 2, -R26 ;  /* 0x400000001616a82b */ /* 0x000fca000000081a */
[----:B------:R-:W-:-:S05]  /*4390*/  DFMA R24, R24, R28, R24 ;  /* 0x0000001c1818722b */ /* 0x000fca0000000018 */
[----:B------:R-:W-:-:S03]  /*43a0*/  @!P2 LOP3.LUT R31, R23, 0x7ff00000, RZ, 0xc0, !PT ;  /* 0x7ff00000171fa812 */ /* 0x000fc600078ec0ff */
[----:B------:R-:W-:Y:S01]  /*43b0*/  DMUL R26, R24, R22 ;  /* 0x00000016181a7228 */ /* 0x000fe20000000000 */
[----:B------:R-:W-:-:S04]  /*43c0*/  IADD3 R30, PT, PT, R31, -0x1, RZ ;  /* 0xffffffff1f1e7810 */ /* 0x000fc80007ffe0ff */
[----:B------:R-:W-:-:S03]  /*43d0*/  ISETP.GT.U32.AND P0, PT, R30, 0x7feffffe, PT ;  /* 0x7feffffe1e00780c */ /* 0x000fc60003f04070 */
[----:B------:R-:W-:Y:S01]  /*43e0*/  DFMA R28, R26, -R10, R22 ;  /* 0x8000000a1a1c722b */ /* 0x000fe20000000016 */
[----:B------:R-:W-:-:S07]  /*43f0*/  ISETP.GT.U32.OR P0, PT, R32, 0x7feffffe, P0 ;  /* 0x7feffffe2000780c */ /* 0x000fce0000704470 */
[----:B------:R-:W-:-:S06]  /*4400*/  DFMA R24, R24, R28, R26 ;  /* 0x0000001c1818722b */ /* 0x000fcc000000001a */
[----:B------:R-:W-:Y:S05]  /*4410*/  @P0 BRA `(.L_x_95) ;  /* 0x00000000006c0947 */ /* 0x000fea0003800000 */
[----:B------:R-:W-:-:S04]  /*4420*/  LOP3.LUT R20, R17, 0x7ff00000, RZ, 0xc0, !PT ;  /* 0x7ff0000011147812 */ /* 0x000fc800078ec0ff */
[CC--:B------:R-:W-:Y:S02]  /*4430*/  VIADDMNMX R18, R3.reuse, -R20.reuse, 0xb9600000, !PT ;  /* 0xb960000003127446 */ /* 0x0c0fe40007800914 */
[----:B------:R-:W-:Y:S02]  /*4440*/  ISETP.GE.U32.AND P0, PT, R3, R20, PT ;  /* 0x000000140300720c */ /* 0x000fe40003f06070 */
[----:B------:R-:W-:Y:S02]  /*4450*/  VIMNMX R18, PT, PT, R18, 0x46a00000, PT ;  /* 0x46a0000012127848 */ /* 0x000fe40003fe0100 */
[----:B------:R-:W-:-:S04]  /*4460*/  SEL R15, R15, 0x63400000, !P0 ;  /* 0x634000000f0f7807 */ /* 0x000fc80004000000 */
[----:B------:R-:W-:Y:S02]  /*4470*/  IADD3 R15, PT, PT, -R15, R18, RZ ;  /* 0x000000120f0f7210 */ /* 0x000fe40007ffe1ff */
[----:B------:R-:W-:Y:S02]  /*4480*/  MOV R18, RZ ;  /* 0x000000ff00127202 */ /* 0x000fe40000000f00 */
[----:B------:R-:W-:-:S06]  /*4490*/  IADD3 R19, PT, PT, R15, 0x7fe00000, RZ ;  /* 0x7fe000000f137810 */ /* 0x000fcc0007ffe0ff */
[----:B------:R-:W-:-:S10]  /*44a0*/  DMUL R26, R24, R18 ;  /* 0x00000012181a7228 */ /* 0x000fd40000000000 */
[----:B------:R-:W-:-:S13]  /*44b0*/  FSETP.GTU.AND P0, PT, |R27|, 1.469367938527859385e-39, PT ;  /* 0x001000001b00780b */ /* 0x000fda0003f0c200 */
[----:B------:R-:W-:Y:S05]  /*44c0*/  @P0 BRA `(.L_x_96) ;  /* 0x0000000000940947 */ /* 0x000fea0003800000 */
[----:B------:R-:W-:Y:S01]  /*44d0*/  DFMA R22, R24, -R10, R22 ;  /* 0x8000000a1816722b */ /* 0x000fe20000000016 */
[----:B------:R-:W-:-:S09]  /*44e0*/  IMAD.MOV.U32 R18, RZ, RZ, RZ ;  /* 0x000000ffff127224 */ /* 0x000fd200078e00ff */
[C---:B------:R-:W-:Y:S02]  /*44f0*/  FSETP.NEU.AND P0, PT, R23.reuse, RZ, PT ;  /* 0x000000ff1700720b */ /* 0x040fe40003f0d000 */
[----:B------:R-:W-:-:S04]  /*4500*/  LOP3.LUT R3, R23, 0x80000000, R17, 0x48, !PT ;  /* 0x8000000017037812 */ /* 0x000fc800078e4811 */
[----:B------:R-:W-:-:S07]  /*4510*/  LOP3.LUT R19, R3, R19, RZ, 0xfc, !PT ;  /* 0x0000001303137212 */ /* 0x000fce00078efcff */
[----:B------:R-:W-:Y:S05]  /*4520*/  @!P0 BRA `(.L_x_96) ;  /* 0x00000000007c8947 */ /* 0x000fea0003800000 */
[----:B------:R-:W-:Y:S01]  /*4530*/  IADD3 R11, PT, PT, -R15, RZ, RZ ;  /* 0x000000ff0f0b7210 */ /* 0x000fe20007ffe1ff */
[----:B------:R-:W-:Y:S01]  /*4540*/  DMUL.RP R18, R24, R18 ;  /* 0x0000001218127228 */ /* 0x000fe20000008000 */
[----:B------:R-:W-:-:S06]  /*4550*/  MOV R10, RZ ;  /* 0x000000ff000a7202 */ /* 0x000fcc0000000f00 */
[----:B------:R-:W-:-:S03]  /*4560*/  DFMA R10, R26, -R10, R24 ;  /* 0x8000000a1a0a722b */ /* 0x000fc60000000018 */
[----:B------:R-:W-:-:S03]  /*4570*/  LOP3.LUT R3, R19, R3, RZ, 0x3c, !PT ;  /* 0x0000000313037212 */ /* 0x000fc600078e3cff */
[----:B------:R-:W-:-:S04]  /*4580*/  IADD3 R10, PT, PT, -R15, -0x43300000, RZ ;  /* 0xbcd000000f0a7810 */ /* 0x000fc80007ffe1ff */
[----:B------:R-:W-:-:S04]  /*4590*/  FSETP.NEU.AND P0, PT, |R11|, R10, PT ;  /* 0x0000000a0b00720b */ /* 0x000fc80003f0d200 */
[----:B------:R-:W-:Y:S02]  /*45a0*/  FSEL R26, R18, R26, !P0 ;  /* 0x0000001a121a7208 */ /* 0x000fe40004000000 */
[----:B------:R-:W-:Y:S01]  /*45b0*/  FSEL R27, R3, R27, !P0 ;  /* 0x0000001b031b7208 */ /* 0x000fe20004000000 */
[----:B------:R-:W-:Y:S06]  /*45c0*/  BRA `(.L_x_96) ;  /* 0x0000000000547947 */ /* 0x000fec0003800000 */
.L_x_95:
[----:B------:R-:W-:-:S14]  /*45d0*/  DSETP.NAN.AND P0, PT, R18, R18, PT ;  /* 0x000000121200722a */ /* 0x000fdc0003f08000 */
[----:B------:R-:W-:Y:S05]  /*45e0*/  @P0 BRA `(.L_x_97) ;  /* 0x0000000000440947 */ /* 0x000fea0003800000 */
[----:B------:R-:W-:-:S14]  /*45f0*/  DSETP.NAN.AND P0, PT, R16, R16, PT ;  /* 0x000000101000722a */ /* 0x000fdc0003f08000 */
[----:B------:R-:W-:Y:S05]  /*4600*/  @P0 BRA `(.L_x_98) ;  /* 0x0000000000300947 */ /* 0x000fea0003800000 */
[----:B------:R-:W-:Y:S02]  /*4610*/  ISETP.NE.AND P0, PT, R31, R20, PT ;  /* 0x000000141f00720c */ /* 0x000fe40003f05270 */
[----:B------:R-:W-:Y:S02]  /*4620*/  MOV R26, 0x0 ;  /* 0x00000000001a7802 */ /* 0x000fe40000000f00 */
[----:B------:R-:W-:-:S09]  /*4630*/  MOV R27, 0xfff80000 ;  /* 0xfff80000001b7802 */ /* 0x000fd20000000f00 */
[----:B------:R-:W-:Y:S05]  /*4640*/  @!P0 BRA `(.L_x_96) ;  /* 0x0000000000348947 */ /* 0x000fea0003800000 */
[----:B------:R-:W-:Y:S02]  /*4650*/  ISETP.NE.AND P0, PT, R31, 0x7ff00000, PT ;  /* 0x7ff000001f00780c */ /* 0x000fe40003f05270 */
[----:B------:R-:W-:Y:S02]  /*4660*/  LOP3.LUT R27, R19, 0x80000000, R17, 0x48, !PT ;  /* 0x80000000131b7812 */ /* 0x000fe400078e4811 */
[----:B------:R-:W-:-:S13]  /*4670*/  ISETP.EQ.OR P0, PT, R20, RZ, !P0 ;  /* 0x000000ff1400720c */ /* 0x000fda0004702670 */
[----:B------:R-:W-:Y:S02]  /*4680*/  @P0 LOP3.LUT R3, R27, 0x7ff00000, RZ, 0xfc, !PT ;  /* 0x7ff000001b030812 */ /* 0x000fe400078efcff */
[----:B------:R-:W-:Y:S02]  /*4690*/  @!P0 MOV R26, RZ ;  /* 0x000000ff001a8202 */ /* 0x000fe40000000f00 */
[----:B------:R-:W-:Y:S02]  /*46a0*/  @P0 MOV R26, RZ ;  /* 0x000000ff001a0202 */ /* 0x000fe40000000f00 */
[----:B------:R-:W-:Y:S01]  /*46b0*/  @P0 MOV R27, R3 ;  /* 0x00000003001b0202 */ /* 0x000fe20000000f00 */
[----:B------:R-:W-:Y:S06]  /*46c0*/  BRA `(.L_x_96) ;  /* 0x0000000000147947 */ /* 0x000fec0003800000 */
.L_x_98:
[----:B------:R-:W-:Y:S02]  /*46d0*/  LOP3.LUT R27, R17, 0x80000, RZ, 0xfc, !PT ;  /* 0x00080000111b7812 */ /* 0x000fe400078efcff */
[----:B------:R-:W-:Y:S01]  /*46e0*/  MOV R26, R16 ;  /* 0x00000010001a7202 */ /* 0x000fe20000000f00 */
[----:B------:R-:W-:Y:S06]  /*46f0*/  BRA `(.L_x_96) ;  /* 0x0000000000087947 */ /* 0x000fec0003800000 */
.L_x_97:
[----:B------:R-:W-:Y:S02]  /*4700*/  LOP3.LUT R27, R19, 0x80000, RZ, 0xfc, !PT ;  /* 0x00080000131b7812 */ /* 0x000fe400078efcff */
[----:B------:R-:W-:-:S07]  /*4710*/  MOV R26, R18 ;  /* 0x00000012001a7202 */ /* 0x000fce0000000f00 */
.L_x_96:
[----:B------:R-:W-:Y:S05]  /*4720*/  BSYNC.RECONVERGENT B2 ;  /* 0x0000000000027941 */ /* 0x000fea0003800200 */
.L_x_94:
[----:B------:R-:W-:Y:S01]  /*4730*/  MOV R10, R4 ;  /* 0x00000004000a7202 */ /* 0x000fe20000000f00 */
[----:B------:R-:W-:-:S04]  /*4740*/  IMAD.MOV.U32 R11, RZ, RZ, 0x0 ;  /* 0x00000000ff0b7424 */ /* 0x000fc800078e00ff */
[----:B------:R-:W-:Y:S05]  /*4750*/  RET.REL.NODEC R10 `(raymarch) ;  /* 0xffffffb80a287950 */ /* 0x000fea0003c3ffff */
        .weak           $__internal_1_$__cuda_sm20_sqrt_rn_f32_slowpath
        .type           $__internal_1_$__cuda_sm20_sqrt_rn_f32_slowpath,@function
        .size           $__internal_1_$__cuda_sm20_sqrt_rn_f32_slowpath,($__internal_2_$__cuda_sm3x_div_rn_noftz_f32_slowpath - $__internal_1_$__cuda_sm20_sqrt_rn_f32_slowpath)
$__internal_1_$__cuda_sm20_sqrt_rn_f32_slowpath:
[----:B------:R-:W-:-:S13]  /*4760*/  LOP3.LUT P1, RZ, R0, 0x7fffffff, RZ, 0xc0, !PT ;  /* 0x7fffffff00ff7812 */ /* 0x000fda000782c0ff */
[----:B------:R-:W-:Y:S01]  /*4770*/  @!P1 MOV R15, R0 ;  /* 0x00000000000f9202 */ /* 0x000fe20000000f00 */
[----:B------:R-:W-:Y:S06]  /*4780*/  @!P1 BRA `(.L_x_99) ;  /* 0x0000000000409947 */ /* 0x000fec0003800000 */
[----:B------:R-:W-:-:S13]  /*4790*/  FSETP.GEU.FTZ.AND P1, PT, R0, RZ, PT ;  /* 0x000000ff0000720b */ /* 0x000fda0003f3e000 */
[----:B------:R-:W-:Y:S01]  /*47a0*/  @!P1 MOV R15, 0x7fffffff ;  /* 0x7fffffff000f9802 */ /* 0x000fe20000000f00 */
[----:B------:R-:W-:Y:S06]  /*47b0*/  @!P1 BRA `(.L_x_99) ;  /* 0x0000000000349947 */ /* 0x000fec0003800000 */
[----:B------:R-:W-:-:S13]  /*47c0*/  FSETP.GTU.FTZ.AND P1, PT, |R0|, +INF , PT ;  /* 0x7f8000000000780b */ /* 0x000fda0003f3c200 */
[----:B------:R-:W-:Y:S01]  /*47d0*/  @P1 FADD.FTZ R15, R0, 1 ;  /* 0x3f800000000f1421 */ /* 0x000fe20000010000 */
[----:B------:R-:W-:Y:S06]  /*47e0*/  @P1 BRA `(.L_x_99) ;  /* 0x0000000000281947 */ /* 0x000fec0003800000 */
[----:B------:R-:W-:-:S13]  /*47f0*/  FSETP.NEU.FTZ.AND P1, PT, |R0|, +INF , PT ;  /* 0x7f8000000000780b */ /* 0x000fda0003f3d200 */
[----:B------:R-:W-:-:S04]  /*4800*/  @P1 FFMA R30, R0, 1.84467440737095516160e+19, RZ ;  /* 0x5f800000001e1823 */ /* 0x000fc800000000ff */
[----:B------:R-:W0:Y:S02]  /*4810*/  @P1 MUFU.RSQ R15, R30 ;  /* 0x0000001e000f1308 */ /* 0x000e240000001400 */
[----:B0-----:R-:W-:Y:S01]  /*4820*/  @P1 FMUL.FTZ R17, R30, R15 ;  /* 0x0000000f1e111220 */ /* 0x001fe20000410000 */
[----:B------:R-:W-:-:S03]  /*4830*/  @P1 FMUL.FTZ R15, R15, 0.5 ;  /* 0x3f0000000f0f1820 */ /* 0x000fc60000410000 */
[----:B------:R-:W-:-:S04]  /*4840*/  @P1 FADD.FTZ R32, -R17, -RZ ;  /* 0x800000ff11201221 */ /* 0x000fc80000010100 */
[----:B------:R-:W-:-:S04]  /*4850*/  @P1 FFMA R32, R17, R32, R30 ;  /* 0x0000002011201223 */ /* 0x000fc8000000001e */
[----:B------:R-:W-:Y:S01]  /*4860*/  @P1 FFMA R32, R32, R15, R17 ;  /* 0x0000000f20201223 */ /* 0x000fe20000000011 */
[----:B------:R-:W-:-:S03]  /*4870*/  @!P1 MOV R15, R0 ;  /* 0x00000000000f9202 */ /* 0x000fc60000000f00 */
[----:B------:R-:W-:-:S07]  /*4880*/  @P1 FMUL.FTZ R15, R32, 2.3283064365386962891e-10 ;  /* 0x2f800000200f1820 */ /* 0x000fce0000410000 */
.L_x_99:
[----:B------:R-:W-:-:S04]  /*4890*/  HFMA2 R17, -RZ, RZ, 0, 0 ;  /* 0x00000000ff117431 */ /* 0x000fc800000001ff */
[----:B------:R-:W-:Y:S05]  /*48a0*/  RET.REL.NODEC R16 `(raymarch) ;  /* 0xffffffb410d47950 */ /* 0x000fea0003c3ffff */
        .weak           $__internal_2_$__cuda_sm3x_div_rn_noftz_f32_slowpath
        .type           $__internal_2_$__cuda_sm3x_div_rn_noftz_f32_slowpath,@function
        .size           $__internal_2_$__cuda_sm3x_div_rn_noftz_f32_slowpath,(.L_x_170 - $__internal_2_$__cuda_sm3x_div_rn_noftz_f32_slowpath)
$__internal_2_$__cuda_sm3x_div_rn_noftz_f32_slowpath:
[----:B------:R-:W-:Y:S01]  /*48b0*/  SHF.R.U32.HI R16, RZ, 0x17, R33 ;  /* 0x00000017ff107819 */ /* 0x000fe20000011621 */
[----:B------:R-:W-:Y:S01]  /*48c0*/  BSSY.RECONVERGENT B1, `(.L_x_100) ;  /* 0x0000063000017945 */ /* 0x000fe20003800200 */
[----:B------:R-:W-:Y:S02]  /*48d0*/  SHF.R.U32.HI R15, RZ, 0x17, R0 ;  /* 0x00000017ff0f7819 */ /* 0x000fe40000011600 */
[----:B------:R-:W-:Y:S02]  /*48e0*/  LOP3.LUT R16, R16, 0xff, RZ, 0xc0, !PT ;  /* 0x000000ff10107812 */ /* 0x000fe400078ec0ff */
[----:B------:R-:W-:Y:S02]  /*48f0*/  LOP3.LUT R15, R15, 0xff, RZ, 0xc0, !PT ;  /* 0x000000ff0f0f7812 */ /* 0x000fe400078ec0ff */
[----:B------:R-:W-:Y:S02]  /*4900*/  IADD3 R23, PT, PT, R16, -0x1, RZ ;  /* 0xffffffff10177810 */ /* 0x000fe40007ffe0ff */
[----:B------:R-:W-:-:S02]  /*4910*/  IADD3 R31, PT, PT, R15, -0x1, RZ ;  /* 0xffffffff0f1f7810 */ /* 0x000fc40007ffe0ff */
[----:B------:R-:W-:Y:S02]  /*4920*/  ISETP.GT.U32.AND P0, PT, R23, 0xfd, PT ;  /* 0x000000fd1700780c */ /* 0x000fe40003f04070 */
[----:B------:R-:W-:Y:S02]  /*4930*/  MOV R37, R33 ;  /* 0x0000002100257202 */ /* 0x000fe40000000f00 */
[----:B------:R-:W-:-:S13]  /*4940*/  ISETP.GT.U32.OR P0, PT, R31, 0xfd, P0 ;  /* 0x000000fd1f00780c */ /* 0x000fda0000704470 */
[----:B------:R-:W-:Y:S01]  /*4950*/  @!P0 MOV R17, RZ ;  /* 0x000000ff00118202 */ /* 0x000fe20000000f00 */
[----:B------:R-:W-:Y:S06]  /*4960*/  @!P0 BRA `(.L_x_101) ;  /* 0x00000000005c8947 */ /* 0x000fec0003800000 */
[----:B------:R-:W-:Y:S02]  /*4970*/  FSETP.GTU.FTZ.AND P0, PT, |R0|, +INF , PT ;  /* 0x7f8000000000780b */ /* 0x000fe40003f1c200 */
[----:B------:R-:W-:-:S04]  /*4980*/  FSETP.GTU.FTZ.AND P1, PT, |R33|, +INF , PT ;  /* 0x7f8000002100780b */ /* 0x000fc80003f3c200 */
[----:B------:R-:W-:-:S13]  /*4990*/  PLOP3.LUT P0, PT, P0, P1, PT, 0xf8, 0x8f ;  /* 0x00000000008f781c */ /* 0x000fda0000703f70 */
[----:B------:R-:W-:Y:S05]  /*49a0*/  @P0 BRA `(.L_x_102) ;  /* 0x00000004004c0947 */ /* 0x000fea0003800000 */
[----:B------:R-:W-:-:S13]  /*49b0*/  LOP3.LUT P0, RZ, R37, 0x7fffffff, R0, 0xc8, !PT ;  /* 0x7fffffff25ff7812 */ /* 0x000fda000780c800 */
[----:B------:R-:W-:Y:S05]  /*49c0*/  @!P0 BRA `(.L_x_103) ;  /* 0x00000004003c8947 */ /* 0x000fea0003800000 */
[C---:B------:R-:W-:Y:S02]  /*49d0*/  FSETP.NEU.FTZ.AND P3, PT, |R0|.reuse, +INF , PT ;  /* 0x7f8000000000780b */ /* 0x040fe40003f7d200 */
[----:B------:R-:W-:Y:S02]  /*49e0*/  FSETP.NEU.FTZ.AND P1, PT, |R33|, +INF , PT ;  /* 0x7f8000002100780b */ /* 0x000fe40003f3d200 */
[----:B------:R-:W-:-:S11]  /*49f0*/  FSETP.NEU.FTZ.AND P0, PT, |R0|, +INF , PT ;  /* 0x7f8000000000780b */ /* 0x000fd60003f1d200 */
[----:B------:R-:W-:Y:S05]  /*4a00*/  @!P1 BRA !P3, `(.L_x_103) ;  /* 0x00000004002c9947 */ /* 0x000fea0005800000 */
[----:B------:R-:W-:-:S04]  /*4a10*/  LOP3.LUT P3, RZ, R0, 0x7fffffff, RZ, 0xc0, !PT ;  /* 0x7fffffff00ff7812 */ /* 0x000fc8000786c0ff */
[----:B------:R-:W-:-:S13]  /*4a20*/  PLOP3.LUT P1, PT, P1, P3, PT, 0x2f, 0xf2 ;  /* 0x0000000000f2781c */ /* 0x000fda0000f26577 */
[----:B------:R-:W-:Y:S05]  /*4a30*/  @P1 BRA `(.L_x_104) ;  /* 0x0000000400181947 */ /* 0x000fea0003800000 */
[----:B------:R-:W-:-:S04]  /*4a40*/  LOP3.LUT P1, RZ, R37, 0x7fffffff, RZ, 0xc0, !PT ;  /* 0x7fffffff25ff7812 */ /* 0x000fc8000782c0ff */
[----:B------:R-:W-:-:S13]  /*4a50*/  PLOP3.LUT P0, PT, P0, P1, PT, 0x2f, 0xf2 ;  /* 0x0000000000f2781c */ /* 0x000fda0000702577 */
[----:B------:R-:W-:Y:S05]  /*4a60*/  @P0 BRA `(.L_x_105) ;  /* 0x0000000400000947 */ /* 0x000fea0003800000 */
[----:B------:R-:W-:Y:S02]  /*4a70*/  ISETP.GE.AND P0, PT, R31, RZ, PT ;  /* 0x000000ff1f00720c */ /* 0x000fe40003f06270 */
[----:B------:R-:W-:-:S11]  /*4a80*/  ISETP.GE.AND P1, PT, R23, RZ, PT ;  /* 0x000000ff1700720c */ /* 0x000fd60003f26270 */
[----:B------:R-:W-:Y:S01]  /*4a90*/  @P0 MOV R17, RZ ;  /* 0x000000ff00110202 */ /* 0x000fe20000000f00 */
[----:B------:R-:W-:Y:S01]  /*4aa0*/  @!P0 FFMA R0, R0, 1.84467440737095516160e+19, RZ ;  /* 0x5f80000000008823 */ /* 0x000fe200000000ff */
[----:B------:R-:W-:Y:S01]  /*4ab0*/  @!P0 MOV R17, 0xffffffc0 ;  /* 0xffffffc000118802 */ /* 0x000fe20000000f00 */
[----:B------:R-:W-:-:S04]  /*4ac0*/  @!P1 FFMA R37, R33, 1.84467440737095516160e+19, RZ ;  /* 0x5f80000021259823 */ /* 0x000fc800000000ff */
[----:B------:R-:W-:-:S07]  /*4ad0*/  @!P1 VIADD R17, R17, 0x40 ;  /* 0x0000004011119836 */ /* 0x000fce0000000000 */
.L_x_101:
[----:B------:R-:W-:Y:S01]  /*4ae0*/  LEA R34, R16, 0xc0800000, 0x17 ;  /* 0xc080000010227811 */ /* 0x000fe200078eb8ff */
[----:B------:R-:W-:Y:S01]  /*4af0*/  BSSY.RECONVERGENT B2, `(.L_x_106) ;  /* 0x0000036000027945 */ /* 0x000fe20003800200 */
[----:B------:R-:W-:Y:S02]  /*4b00*/  IADD3 R15, PT, PT, R15, -0x7f, RZ ;  /* 0xffffff810f0f7810 */ /* 0x000fe40007ffe0ff */
[----:B------:R-:W-:Y:S02]  /*4b10*/  IADD3 R37, PT, PT, -R34, R37, RZ ;  /* 0x0000002522257210 */ /* 0x000fe40007ffe1ff */
[C---:B------:R-:W-:Y:S01]  /*4b20*/  IADD3 R16, PT, PT, R15.reuse, 0x7f, -R16 ;  /* 0x0000007f0f107810 */ /* 0x040fe20007ffe810 */
[----:B------:R-:W-:Y:S01]  /*4b30*/  IMAD R0, R15, -0x800000, R0 ;  /* 0xff8000000f007824 */ /* 0x000fe200078e0200 */
[----:B------:R-:W0:Y:S01]  /*4b40*/  MUFU.RCP R34, R37 ;  /* 0x0000002500227308 */ /* 0x000e220000001000 */
[----:B------:R-:W-:Y:S01]  /*4b50*/  FADD.FTZ R23, -R37, -RZ ;  /* 0x800000ff25177221 */ /* 0x000fe20000010100 */
[----:B------:R-:W-:-:S03]  /*4b60*/  IADD3 R17, PT, PT, R16, R17, RZ ;  /* 0x0000001110117210 */ /* 0x000fc60007ffe0ff */
[----:B0-----:R-:W-:-:S04]  /*4b70*/  FFMA R31, R34, R23, 1 ;  /* 0x3f800000221f7423 */ /* 0x001fc80000000017 */
[----:B------:R-:W-:-:S04]  /*4b80*/  FFMA R31, R34, R31, R34 ;  /* 0x0000001f221f7223 */ /* 0x000fc80000000022 */
[----:B------:R-:W-:-:S04]  /*4b90*/  FFMA R34, R0, R31, RZ ;  /* 0x0000001f00227223 */ /* 0x000fc800000000ff */
[----:B------:R-:W-:-:S04]  /*4ba0*/  FFMA R36, R23, R34, R0 ;  /* 0x0000002217247223 */ /* 0x000fc80000000000 */
[----:B------:R-:W-:-:S04]  /*4bb0*/  FFMA R34, R31, R36, R34 ;  /* 0x000000241f227223 */ /* 0x000fc80000000022 */
[----:B------:R-:W-:-:S04]  /*4bc0*/  FFMA R23, R23, R34, R0 ;  /* 0x0000002217177223 */ /* 0x000fc80000000000 */
[----:B------:R-:W-:-:S05]  /*4bd0*/  FFMA R0, R31, R23, R34 ;  /* 0x000000171f007223 */ /* 0x000fca0000000022 */
[----:B------:R-:W-:-:S04]  /*4be0*/  SHF.R.U32.HI R15, RZ, 0x17, R0 ;  /* 0x00000017ff0f7819 */ /* 0x000fc80000011600 */
[----:B------:R-:W-:-:S04]  /*4bf0*/  LOP3.LUT R16, R15, 0xff, RZ, 0xc0, !PT ;  /* 0x000000ff0f107812 */ /* 0x000fc800078ec0ff */
[----:B------:R-:W-:-:S04]  /*4c00*/  IADD3 R15, PT, PT, R16, R17, RZ ;  /* 0x00000011100f7210 */ /* 0x000fc80007ffe0ff */
[----:B------:R-:W-:-:S04]  /*4c10*/  IADD3 R16, PT, PT, R15, -0x1, RZ ;  /* 0xffffffff0f107810 */ /* 0x000fc80007ffe0ff */
[----:B------:R-:W-:-:S13]  /*4c20*/  ISETP.GE.U32.AND P0, PT, R16, 0xfe, PT ;  /* 0x000000fe1000780c */ /* 0x000fda0003f06070 */
[----:B------:R-:W-:Y:S05]  /*4c30*/  @!P0 BRA `(.L_x_107) ;  /* 0x0000000000808947 */ /* 0x000fea0003800000 */
[----:B------:R-:W-:-:S13]  /*4c40*/  ISETP.GT.AND P0, PT, R15, 0xfe, PT ;  /* 0x000000fe0f00780c */ /* 0x000fda0003f04270 */
[----:B------:R-:W-:Y:S05]  /*4c50*/  @P0 BRA `(.L_x_108) ;  /* 0x00000000006c0947 */ /* 0x000fea0003800000 */
[----:B------:R-:W-:-:S13]  /*4c60*/  ISETP.GE.AND P0, PT, R15, 0x1, PT ;  /* 0x000000010f00780c */ /* 0x000fda0003f06270 */
[----:B------:R-:W-:Y:S05]  /*4c70*/  @P0 BRA `(.L_x_109) ;  /* 0x0000000000740947 */ /* 0x000fea0003800000 */
[----:B------:R-:W-:Y:S02]  /*4c80*/  ISETP.GE.AND P0, PT, R15, -0x18, PT ;  /* 0xffffffe80f00780c */ /* 0x000fe40003f06270 */
[----:B------:R-:W-:-:S11]  /*4c90*/  LOP3.LUT R0, R0, 0x80000000, RZ, 0xc0, !PT ;  /* 0x8000000000007812 */ /* 0x000fd600078ec0ff */
[----:B------:R-:W-:Y:S05]  /*4ca0*/  @!P0 BRA `(.L_x_109) ;  /* 0x0000000000688947 */ /* 0x000fea0003800000 */
[CCC-:B------:R-:W-:Y:S01]  /*4cb0*/  FFMA.RZ R16, R31.reuse, R23.reuse, R34.reuse ;  /* 0x000000171f107223 */ /* 0x1c0fe2000000c022 */
[CCC-:B------:R-:W-:Y:S01]  /*4cc0*/  FFMA.RP R17, R31.reuse, R23.reuse, R34.reuse ;  /* 0x000000171f117223 */ /* 0x1c0fe20000008022 */
[----:B------:R-:W-:Y:S01]  /*4cd0*/  FFMA.RM R34, R31, R23, R34 ;  /* 0x000000171f227223 */ /* 0x000fe20000004022 */
[C---:B------:R-:W-:Y:S02]  /*4ce0*/  IADD3 R23, PT, PT, R15.reuse, 0x20, RZ ;  /* 0x000000200f177810 */ /* 0x040fe40007ffe0ff */
[----:B------:R-:W-:Y:S02]  /*4cf0*/  LOP3.LUT R16, R16, 0x7fffff, RZ, 0xc0, !PT ;  /* 0x007fffff10107812 */ /* 0x000fe400078ec0ff */
[C---:B------:R-:W-:Y:S02]  /*4d00*/  ISETP.NE.AND P3, PT, R15.reuse, RZ, PT ;  /* 0x000000ff0f00720c */ /* 0x040fe40003f65270 */
[----:B------:R-:W-:Y:S02]  /*4d10*/  LOP3.LUT R16, R16, 0x800000, RZ, 0xfc, !PT ;  /* 0x0080000010107812 */ /* 0x000fe400078efcff */
[----:B------:R-:W-:-:S02]  /*4d20*/  ISETP.NE.AND P1, PT, R15, RZ, PT ;  /* 0x000000ff0f00720c */ /* 0x000fc40003f25270 */
[----:B------:R-:W-:Y:S02]  /*4d30*/  IADD3 R15, PT, PT, -R15, RZ, RZ ;  /* 0x000000ff0f0f7210 */ /* 0x000fe40007ffe1ff */
[----:B------:R-:W-:Y:S02]  /*4d40*/  SHF.L.U32 R23, R16, R23, RZ ;  /* 0x0000001710177219 */ /* 0x000fe400000006ff */
[----:B------:R-:W-:Y:S02]  /*4d50*/  FSETP.NEU.FTZ.AND P0, PT, R17, R34, PT ;  /* 0x000000221100720b */ /* 0x000fe40003f1d000 */
[----:B------:R-:W-:Y:S02]  /*4d60*/  SEL R15, R15, RZ, P3 ;  /* 0x000000ff0f0f7207 */ /* 0x000fe40001800000 */
[----:B------:R-:W-:Y:S02]  /*4d70*/  ISETP.NE.AND P1, PT, R23, RZ, P1 ;  /* 0x000000ff1700720c */ /* 0x000fe40000f25270 */
[----:B------:R-:W-:-:S02]  /*4d80*/  SHF.R.U32.HI R34, RZ, R15, R16 ;  /* 0x0000000fff227219 */ /* 0x000fc40000011610 */
[----:B------:R-:W-:Y:S02]  /*4d90*/  PLOP3.LUT P0, PT, P0, P1, PT, 0xf8, 0x8f ;  /* 0x00000000008f781c */ /* 0x000fe40000703f70 */
[----:B------:R-:W-:Y:S02]  /*4da0*/  SHF.R.U32.HI R16, RZ, 0x1, R34 ;  /* 0x00000001ff107819 */ /* 0x000fe40000011622 */
[----:B------:R-:W-:-:S04]  /*4db0*/  SEL R15, RZ, 0x1, !P0 ;  /* 0x00000001ff0f7807 */ /* 0x000fc80004000000 */
[----:B------:R-:W-:-:S04]  /*4dc0*/  LOP3.LUT R15, R15, 0x1, R16, 0xf8, !PT ;  /* 0x000000010f0f7812 */ /* 0x000fc800078ef810 */
[----:B------:R-:W-:-:S04]  /*4dd0*/  LOP3.LUT R15, R15, R34, RZ, 0xc0, !PT ;  /* 0x000000220f0f7212 */ /* 0x000fc800078ec0ff */
[----:B------:R-:W-:-:S04]  /*4de0*/  IADD3 R15, PT, PT, R16, R15, RZ ;  /* 0x0000000f100f7210 */ /* 0x000fc80007ffe0ff */
[----:B------:R-:W-:Y:S01]  /*4df0*/  LOP3.LUT R0, R15, R0, RZ, 0xfc, !PT ;  /* 0x000000000f007212 */ /* 0x000fe200078efcff */
[----:B------:R-:W-:Y:S06]  /*4e00*/  BRA `(.L_x_109) ;  /* 0x0000000000107947 */ /* 0x000fec0003800000 */
.L_x_108:
[----:B------:R-:W-:-:S04]  /*4e10*/  LOP3.LUT R0, R0, 0x80000000, RZ, 0xc0, !PT ;  /* 0x8000000000007812 */ /* 0x000fc800078ec0ff */
[----:B------:R-:W-:Y:S01]  /*4e20*/  LOP3.LUT R0, R0, 0x7f800000, RZ, 0xfc, !PT ;  /* 0x7f80000000007812 */ /* 0x000fe200078efcff */
[----:B------:R-:W-:Y:S06]  /*4e30*/  BRA `(.L_x_109) ;  /* 0x0000000000047947 */ /* 0x000fec0003800000 */
.L_x_107:
[----:B------:R-:W-:-:S07]  /*4e40*/  LEA R0, R17, R0, 0x17 ;  /* 0x0000000011007211 */ /* 0x000fce00078eb8ff */
.L_x_109:
[----:B------:R-:W-:Y:S05]  /*4e50*/  BSYNC.RECONVERGENT B2 ;  /* 0x0000000000027941 */ /* 0x000fea0003800200 */
.L_x_106:
[----:B------:R-:W-:Y:S05]  /*4e60*/  BRA `(.L_x_110) ;  /* 0x0000000000207947 */ /* 0x000fea0003800000 */
.L_x_105:
[----:B------:R-:W-:-:S04]  /*4e70*/  LOP3.LUT R0, R37, 0x80000000, R0, 0x48, !PT ;  /* 0x8000000025007812 */ /* 0x000fc800078e4800 */
[----:B------:R-:W-:Y:S01]  /*4e80*/  LOP3.LUT R0, R0, 0x7f800000, RZ, 0xfc, !PT ;  /* 0x7f80000000007812 */ /* 0x000fe200078efcff */
[----:B------:R-:W-:Y:S06]  /*4e90*/  BRA `(.L_x_110) ;  /* 0x0000000000147947 */ /* 0x000fec0003800000 */
.L_x_104:
[----:B------:R-:W-:Y:S01]  /*4ea0*/  LOP3.LUT R0, R37, 0x80000000, R0, 0x48, !PT ;  /* 0x8000000025007812 */ /* 0x000fe200078e4800 */
[----:B------:R-:W-:Y:S06]  /*4eb0*/  BRA `(.L_x_110) ;  /* 0x00000000000c7947 */ /* 0x000fec0003800000 */
.L_x_103:
[----:B------:R-:W0:Y:S01]  /*4ec0*/  MUFU.RSQ R0, -QNAN ;  /* 0xffc0000000007908 */ /* 0x000e220000001400 */
[----:B------:R-:W-:Y:S05]  /*4ed0*/  BRA `(.L_x_110) ;  /* 0x0000000000047947 */ /* 0x000fea0003800000 */
.L_x_102:
[----:B------:R-:W-:-:S07]  /*4ee0*/  FADD.FTZ R0, R0, R33 ;  /* 0x0000002100007221 */ /* 0x000fce0000010000 */
.L_x_110:
[----:B------:R-:W-:Y:S05]  /*4ef0*/  BSYNC.RECONVERGENT B1 ;  /* 0x0000000000017941 */ /* 0x000fea0003800200 */
.L_x_100:
[----:B------:R-:W-:-:S04]  /*4f00*/  HFMA2 R23, -RZ, RZ, 0, 0 ;  /* 0x00000000ff177431 */ /* 0x000fc800000001ff */
[----:B0-----:R-:W-:Y:S05]  /*4f10*/  RET.REL.NODEC R22 `(raymarch) ;  /* 0xffffffb016387950 */ /* 0x001fea0003c3ffff */
.L_x_111:
        /* <DEDUP_REMOVED lines=14> */
.L_x_170:


//--------------------- .text.generate_rays       --------------------------
	.section	.text.generate_rays,"ax",@progbits
	.align	128
        .global         generate_rays
        .type           generate_rays,@function
        .size           generate_rays,(.L_x_173 - generate_rays)
        .other          generate_rays,@"STO_CUDA_ENTRY STV_DEFAULT"
generate_rays:
.text.generate_rays:
        /* <DEDUP_REMOVED lines=13> */
[----:B------:R-:W-:Y:S01]  /*00d0*/  I2FP.F32.S32 R15, UR6 ;  /* 0x00000006000f7c45 */ /* 0x000fe20008201400 */
[----:B------:R-:W-:Y:S01]  /*00e0*/  BSSY.RECONVERGENT B0, `(.L_x_112) ;  /* 0x000000e000007945 */ /* 0x000fe20003800200 */
[----:B------:R-:W-:Y:S01]  /*00f0*/  I2FP.F32.S32 R25, R3 ;  /* 0x0000000300197245 */ /* 0x000fe20000201400 */
[----:B------:R-:W-:Y:S01]  /*0100*/  IMAD R6, R0, UR6, R3 ;  /* 0x0000000600067c24 */ /* 0x000fe2000f8e0203 */
[----:B------:R-:W0:Y:S03]  /*0110*/  MUFU.RCP R2, R15 ;  /* 0x0000000f00027308 */ /* 0x000e260000001000 */
[----:B------:R-:W-:-:S05]  /*0120*/  FADD R25, R25, 0.5 ;  /* 0x3f00000019197421 */ /* 0x000fca0000000000 */
        /* <DEDUP_REMOVED lines=8> */
[----:B------:R-:W-:Y:S05]  /*01b0*/  CALL.REL.NOINC `($__internal_5_$__cuda_sm3x_div_rn_noftz_f32_slowpath) ;  /* 0x0000002400607944 */ /* 0x000fea0003c00000 */
.L_x_113:
[----:B------:R-:W-:Y:S05]  /*01c0*/  BSYNC.RECONVERGENT B0 ;  /* 0x0000000000007941 */ /* 0x000fea0003800200 */
.L_x_112:
[----:B------:R-:W0:Y:S01]  /*01d0*/  LDCU UR4, c[0x0][0x384] ;  /* 0x00007080ff0477ac */ /* 0x000e220008000800 */
[----:B------:R-:W-:Y:S01]  /*01e0*/  I2FP.F32.U32 R25, R0 ;  /* 0x0000000000197245 */ /* 0x000fe20000201000 */
[----:B------:R-:W1:Y:S01]  /*01f0*/  LDC R9, c[0x0][0x390] ;  /* 0x0000e400ff097b82 */ /* 0x000e620000000800 */
[----:B------:R-:W-:Y:S01]  /*0200*/  BSSY.RECONVERGENT B0, `(.L_x_114) ;  /* 0x0000012000007945 */ /* 0x000fe20003800200 */
[----:B------:R-:W2:Y:S02]  /*0210*/  LDCU.64 UR6, c[0x0][0x358] ;  /* 0x00006b00ff0677ac */ /* 0x000ea40008000a00 */
[----:B------:R-:W-:-:S04]  /*0220*/  FADD R25, R25, 0.5 ;  /* 0x3f00000019197421 */ /* 0x000fc80000000000 */
[----:B------:R-:W1:Y:S01]  /*0230*/  LDC.64 R2, c[0x0][0x388] ;  /* 0x0000e200ff027b82 */ /* 0x000e620000000a00 */
[----:B0-----:R-:W-:-:S04]  /*0240*/  I2FP.F32.U32 R15, UR4 ;  /* 0x00000004000f7c45 */ /* 0x001fc80008201000 */
[----:B------:R-:W0:Y:S08]  /*0250*/  MUFU.RCP R4, R15 ;  /* 0x0000000f00047308 */ /* 0x000e300000001000 */
[----:B------:R-:W3:Y:S01]  /*0260*/  FCHK P0, R25, R15 ;  /* 0x0000000f19007302 */ /* 0x000ee20000000000 */
[----:B-1----:R-:W-:-:S04]  /*0270*/  IMAD.WIDE R2, R9, 0x80, R2 ;  /* 0x0000008009027825 */ /* 0x002fc800078e0202 */
[----:B0-----:R-:W-:-:S04]  /*0280*/  FFMA R5, -R15, R4, 1 ;  /* 0x3f8000000f057423 */ /* 0x001fc80000000104 */
[----:B------:R-:W-:Y:S01]  /*0290*/  FFMA R4, R4, R5, R4 ;  /* 0x0000000504047223 */ /* 0x000fe20000000004 */
[----:B------:R-:W-:-:S03]  /*02a0*/  IMAD.MOV.U32 R5, RZ, RZ, 0x40000000 ;  /* 0x40000000ff057424 */ /* 0x000fc600078e00ff */
[----:B------:R-:W-:Y:S01]  /*02b0*/  FFMA R7, R25, R4, RZ ;  /* 0x0000000419077223 */ /* 0x000fe200000000ff */
[----:B------:R-:W-:-:S03]  /*02c0*/  FFMA R5, R22, R5, -1 ;  /* 0xbf80000016057423 */ /* 0x000fc60000000005 */
[----:B------:R-:W-:-:S04]  /*02d0*/  FFMA R0, -R15, R7, R25 ;  /* 0x000000070f007223 */ /* 0x000fc80000000119 */
[----:B------:R-:W-:Y:S01]  /*02e0*/  FFMA R22, R4, R0, R7 ;  /* 0x0000000004167223 */ /* 0x000fe20000000007 */
[----:B--23--:R-:W-:Y:S06]  /*02f0*/  @!P0 BRA `(.L_x_115) ;  /* 0x0000000000088947 */ /* 0x00cfec0003800000 */
[----:B------:R-:W-:-:S07]  /*0300*/  MOV R10, 0x320 ;  /* 0x00000320000a7802 */ /* 0x000fce0000000f00 */
[----:B------:R-:W-:Y:S05]  /*0310*/  CALL.REL.NOINC `($__internal_5_$__cuda_sm3x_div_rn_noftz_f32_slowpath) ;  /* 0x0000002400087944 */ /* 0x000fea0003c00000 */
.L_x_115:
[----:B------:R-:W-:Y:S05]  /*0320*/  BSYNC.RECONVERGENT B0 ;  /* 0x0000000000007941 */ /* 0x000fea0003800200 */
.L_x_114:
[----:B------:R-:W2:Y:S01]  /*0330*/  LDG.E.64 R8, desc[UR6][R2.64+0x38] ;  /* 0x0000380602087981 */ /* 0x000ea2000c1e1b00 */
[----:B------:R-:W-:Y:S01]  /*0340*/  FADD R22, R22, R22 ;  /* 0x0000001616167221 */ /* 0x000fe20000000000 */
[----:B------:R-:W-:Y:S03]  /*0350*/  BSSY.RECONVERGENT B0, `(.L_x_116) ;  /* 0x0000013000007945 */ /* 0x000fe60003800200 */
[----:B------:R-:W-:-:S04]  /*0360*/  FADD R0, -R22, 1 ;  /* 0x3f80000016007421 */ /* 0x000fc80000000100 */
[----:B--2---:R-:W-:Y:S01]  /*0370*/  FMUL.D2 R0, R0, R9 ;  /* 0x0000000900007220 */ /* 0x004fe20000300000 */
[----:B------:R-:W-:-:S03]  /*0380*/  FMUL.D2 R25, R5, R8 ;  /* 0x0000000805197220 */ /* 0x000fc60000300000 */
[----:B------:R-:W-:-:S04]  /*0390*/  FMUL R4, R0, R0 ;  /* 0x0000000000047220 */ /* 0x000fc80000400000 */
[----:B------:R-:W-:-:S04]  /*03a0*/  FFMA R4, R25, R25, R4 ;  /* 0x0000001919047223 */ /* 0x000fc80000000004 */
[----:B------:R-:W-:-:S04]  /*03b0*/  FADD R8, R4, 1 ;  /* 0x3f80000004087421 */ /* 0x000fc80000000000 */
[----:B------:R-:W-:Y:S01]  /*03c0*/  VIADD R4, R8, 0xf3000000 ;  /* 0xf300000008047836 */ /* 0x000fe20000000000 */
[----:B------:R0:W1:Y:S04]  /*03d0*/  MUFU.RSQ R5, R8 ;  /* 0x0000000800057308 */ /* 0x0000680000001400 */
[----:B------:R-:W-:-:S13]  /*03e0*/  ISETP.GT.U32.AND P0, PT, R4, 0x727fffff, PT ;  /* 0x727fffff0400780c */ /* 0x000fda0003f04070 */
[----:B01----:R-:W-:Y:S05]  /*03f0*/  @!P0 BRA `(.L_x_117) ;  /* 0x0000000000108947 */ /* 0x003fea0003800000 */
[----:B------:R-:W-:Y:S01]  /*0400*/  IMAD.MOV.U32 R4, RZ, RZ, R8 ;  /* 0x000000ffff047224 */ /* 0x000fe200078e0008 */
[----:B------:R-:W-:-:S07]  /*0410*/  MOV R10, 0x430 ;  /* 0x00000430000a7802 */ /* 0x000fce0000000f00 */
[----:B------:R-:W-:Y:S05]  /*0420*/  CALL.REL.NOINC `($__internal_4_$__cuda_sm20_sqrt_rn_f32_slowpath) ;  /* 0x00000020006c7944 */ /* 0x000fea0003c00000 */
[----:B------:R-:W-:Y:S05]  /*0430*/  BRA `(.L_x_118) ;  /* 0x0000000000107947 */ /* 0x000fea0003800000 */
.L_x_117:
[----:B------:R-:W-:Y:S01]  /*0440*/  FMUL.FTZ R15, R8, R5 ;  /* 0x00000005080f7220 */ /* 0x000fe20000410000 */
[----:B------:R-:W-:-:S03]  /*0450*/  FMUL.FTZ R5, R5, 0.5 ;  /* 0x3f00000005057820 */ /* 0x000fc60000410000 */
[----:B------:R-:W-:-:S04]  /*0460*/  FFMA R4, -R15, R15, R8 ;  /* 0x0000000f0f047223 */ /* 0x000fc80000000108 */
[----:B------:R-:W-:-:S07]  /*0470*/  FFMA R15, R4, R5, R15 ;  /* 0x00000005040f7223 */ /* 0x000fce000000000f */
.L_x_118:
[----:B------:R-:W-:Y:S05]  /*0480*/  BSYNC.RECONVERGENT B0 ;  /* 0x0000000000007941 */ /* 0x000fea0003800200 */
.L_x_116:
[----:B------:R-:W-:Y:S01]  /*0490*/  FSETP.GT.AND P0, PT, R15, RZ, PT ;  /* 0x000000ff0f00720b */ /* 0x000fe20003f04000 */
[----:B------:R-:W-:Y:S01]  /*04a0*/  BSSY.RECONVERGENT B0, `(.L_x_119) ;  /* 0x000002d000007945 */ /* 0x000fe20003800200 */
[----:B------:R-:W-:Y:S01]  /*04b0*/  CS2R R4, SRZ ;  /* 0x0000000000047805 */ /* 0x000fe2000001ff00 */
[----:B------:R-:W-:-:S10]  /*04c0*/  IMAD.MOV.U32 R22, RZ, RZ, RZ ;  /* 0x000000ffff167224 */ /* 0x000fd400078e00ff */
        /* <DEDUP_REMOVED lines=10> */
[----:B------:R-:W-:-:S07]  /*0570*/  MOV R10, 0x590 ;  /* 0x00000590000a7802 */ /* 0x000fce0000000f00 */
[----:B------:R-:W-:Y:S05]  /*0580*/  CALL.REL.NOINC `($__internal_5_$__cuda_sm3x_div_rn_noftz_f32_slowpath) ;  /* 0x00000020006c7944 */ /* 0x000fea0003c00000 */
[----:B------:R-:W-:-:S07]  /*0590*/  IMAD.MOV.U32 R4, RZ, RZ, R22 ;  /* 0x000000ffff047224 */ /* 0x000fce00078e0016 */
.L_x_122:
[----:B------:R-:W-:Y:S05]  /*05a0*/  BSYNC.RECONVERGENT B1 ;  /* 0x0000000000017941 */ /* 0x000fea0003800200 */
.L_x_121:
        /* <DEDUP_REMOVED lines=9> */
[----:B------:R-:W-:Y:S01]  /*0640*/  IMAD.MOV.U32 R25, RZ, RZ, R0 ;  /* 0x000000ffff197224 */ /* 0x000fe200078e0000 */
[----:B------:R-:W-:-:S07]  /*0650*/  MOV R10, 0x670 ;  /* 0x00000670000a7802 */ /* 0x000fce0000000f00 */
[----:B------:R-:W-:Y:S05]  /*0660*/  CALL.REL.NOINC `($__internal_5_$__cuda_sm3x_div_rn_noftz_f32_slowpath) ;  /* 0x0000002000347944 */ /* 0x000fea0003c00000 */
[----:B------:R-:W-:-:S07]  /*0670*/  IMAD.MOV.U32 R5, RZ, RZ, R22 ;  /* 0x000000ffff057224 */ /* 0x000fce00078e0016 */
.L_x_124:
[----:B------:R-:W-:Y:S05]  /*0680*/  BSYNC.RECONVERGENT B1 ;  /* 0x0000000000017941 */ /* 0x000fea0003800200 */
.L_x_123:
[----:B------:R-:W-:Y:S01]  /*0690*/  VIADD R0, R15, 0x1800000 ;  /* 0x018000000f007836 */ /* 0x000fe20000000000 */
[----:B------:R-:W-:Y:S04]  /*06a0*/  BSSY.RECONVERGENT B1, `(.L_x_120) ;  /* 0x000000c000017945 */ /* 0x000fe80003800200 */
[----:B------:R-:W-:-:S04]  /*06b0*/  LOP3.LUT R0, R0, 0x7f800000, RZ, 0xc0, !PT ;  /* 0x7f80000000007812 */ /* 0x000fc800078ec0ff */
[----:B------:R-:W-:-:S13]  /*06c0*/  ISETP.GT.U32.AND P0, PT, R0, 0x1ffffff, PT ;  /* 0x01ffffff0000780c */ /* 0x000fda0003f04070 */
[----:B------:R-:W-:Y:S05]  /*06d0*/  @P0 BRA `(.L_x_125) ;  /* 0x0000000000100947 */ /* 0x000fea0003800000 */
[----:B------:R-:W-:-:S07]  /*06e0*/  MOV R8, 0x700 ;  /* 0x0000070000087802 */ /* 0x000fce0000000f00 */
[----:B------:R-:W-:Y:S05]  /*06f0*/  CALL.REL.NOINC `($__internal_3_$__cuda_sm20_rcp_rn_f32_slowpath) ;  /* 0x0000001800e87944 */ /* 0x000fea0003c00000 */
[----:B------:R-:W-:Y:S01]  /*0700*/  IMAD.MOV.U32 R22, RZ, RZ, R7 ;  /* 0x000000ffff167224 */ /* 0x000fe200078e0007 */
[----:B------:R-:W-:Y:S06]  /*0710*/  BRA `(.L_x_126) ;  /* 0x0000000000107947 */ /* 0x000fec0003800000 */
.L_x_125:
[----:B------:R-:W0:Y:S02]  /*0720*/  MUFU.RCP R7, R15 ;  /* 0x0000000f00077308 */ /* 0x000e240000001000 */
[----:B0-----:R-:W-:-:S04]  /*0730*/  FFMA R0, R7, R15, -1 ;  /* 0xbf80000007007423 */ /* 0x001fc8000000000f */
[----:B------:R-:W-:-:S04]  /*0740*/  FADD.FTZ R0, -R0, -RZ ;  /* 0x800000ff00007221 */ /* 0x000fc80000010100 */
[----:B------:R-:W-:-:S07]  /*0750*/  FFMA R22, R7, R0, R7 ;  /* 0x0000000007167223 */ /* 0x000fce0000000007 */
.L_x_126:
[----:B------:R-:W-:Y:S05]  /*0760*/  BSYNC.RECONVERGENT B1 ;  /* 0x0000000000017941 */ /* 0x000fea0003800200 */
.L_x_120:
[----:B------:R-:W-:Y:S05]  /*0770*/  BSYNC.RECONVERGENT B0 ;  /* 0x0000000000007941 */ /* 0x000fea0003800200 */
.L_x_119:
[----:B------:R-:W2:Y:S04]  /*0780*/  LDG.E R13, desc[UR6][R2.64+0x30] ;  /* 0x00003006020d7981 */ /* 0x000ea8000c1e1900 */
[----:B------:R-:W3:Y:S04]  /*0790*/  LDG.E R0, desc[UR6][R2.64+0x18] ;  /* 0x0000180602007981 */ /* 0x000ee8000c1e1900 */
[----:B------:R-:W4:Y:S04]  /*07a0*/  LDG.E R8, desc[UR6][R2.64+0x1c] ;  /* 0x00001c0602087981 */ /* 0x000f28000c1e1900 */
[----:B------:R-:W5:Y:S04]  /*07b0*/  LDG.E R10, desc[UR6][R2.64+0x20] ;  /* 0x00002006020a7981 */ /* 0x000f68000c1e1900 */
[----:B------:R-:W5:Y:S04]  /*07c0*/  LDG.E R7, desc[UR6][R2.64+0xc] ;  /* 0x00000c0602077981 */ /* 0x000f68000c1e1900 */
[----:B------:R-:W5:Y:S04]  /*07d0*/  LDG.E R9, desc[UR6][R2.64+0x10] ;  /* 0x0000100602097981 */ /* 0x000f68000c1e1900 */
[----:B------:R-:W5:Y:S04]  /*07e0*/  LDG.E R11, desc[UR6][R2.64+0x14] ;  /* 0x00001406020b7981 */ /* 0x000f68000c1e1900 */
[----:B------:R-:W5:Y:S04]  /*07f0*/  LDG.E R12, desc[UR6][R2.64+0x24] ;  /* 0x00002406020c7981 */ /* 0x000f68000c1e1900 */
[----:B------:R-:W5:Y:S04]  /*0800*/  LDG.E R14, desc[UR6][R2.64+0x28] ;  /* 0x00002806020e7981 */ /* 0x000f68000c1e1900 */
[----:B------:R-:W5:Y:S01]  /*0810*/  LDG.E R16, desc[UR6][R2.64+0x2c] ;  /* 0x00002c0602107981 */ /* 0x000f62000c1e1900 */
[----:B--2---:R-:W-:Y:S01]  /*0820*/  FSETP.GT.AND P0, PT, R13, RZ, PT ;  /* 0x000000ff0d00720b */ /* 0x004fe20003f04000 */
[-C--:B---3--:R-:W-:Y:S01]  /*0830*/  FMUL R0, R0, R5.reuse ;  /* 0x0000000500007220 */ /* 0x088fe20000400000 */
[-C--:B----4-:R-:W-:Y:S01]  /*0840*/  FMUL R8, R8, R5.reuse ;  /* 0x0000000508087220 */ /* 0x090fe20000400000 */
[----:B-----5:R-:W-:-:S02]  /*0850*/  FMUL R10, R10, R5 ;  /* 0x000000050a0a7220 */ /* 0x020fc40000400000 */
[-C--:B------:R-:W-:Y:S01]  /*0860*/  FFMA R7, R7, R4.reuse, R0 ;  /* 0x0000000407077223 */ /* 0x080fe20000000000 */
[-C--:B------:R-:W-:Y:S01]  /*0870*/  FFMA R9, R9, R4.reuse, R8 ;  /* 0x0000000409097223 */ /* 0x080fe20000000008 */
[----:B------:R-:W-:Y:S02]  /*0880*/  FFMA R11, R11, R4, R10 ;  /* 0x000000040b0b7223 */ /* 0x000fe4000000000a */
[-C--:B------:R-:W-:Y:S01]  /*0890*/  FFMA R5, R12, R22.reuse, R7 ;  /* 0x000000160c057223 */ /* 0x080fe20000000007 */
[-C--:B------:R-:W-:Y:S01]  /*08a0*/  FFMA R4, R14, R22.reuse, R9 ;  /* 0x000000160e047223 */ /* 0x080fe20000000009 */
[----:B------:R-:W-:Y:S02]  /*08b0*/  FFMA R22, R16, R22, R11 ;  /* 0x0000001610167223 */ /* 0x000fe4000000000b */
[----:B------:R-:W-:Y:S05]  /*08c0*/  @!P0 BRA `(.L_x_127) ;  /* 0x0000001800048947 */ /* 0x000fea0003800000 */
[----:B------:R-:W2:Y:S01]  /*08d0*/  LDG.E R0, desc[UR6][R2.64+0x7c] ;  /* 0x00007c0602007981 */ /* 0x000ea2000c1e1900 */
[----:B------:R-:W0:Y:S02]  /*08e0*/  LDCU.64 UR4, c[0x0][0x380] ;  /* 0x00007000ff0477ac */ /* 0x000e240008000a00 */
[----:B0-----:R-:W-:-:S06]  /*08f0*/  UIMAD UR4, UR4, UR5, URZ ;  /* 0x00000005040472a4 */ /* 0x001fcc000f8e02ff */
[----:B--2---:R-:W-:Y:S01]  /*0900*/  ISETP.GE.U32.AND P0, PT, R0, UR4, PT ;  /* 0x0000000400007c0c */ /* 0x004fe2000bf06070 */
[----:B------:R-:W-:-:S12]  /*0910*/  IMAD.MOV.U32 R0, RZ, RZ, R13 ;  /* 0x000000ffff007224 */ /* 0x000fd800078e000d */
[----:B------:R-:W-:Y:S05]  /*0920*/  @P0 BRA `(.L_x_128) ;  /* 0x0000000c00b00947 */ /* 0x000fea0003800000 */
[----:B------:R-:W2:Y:S01]  /*0930*/  LDG.E.64 R8, desc[UR6][R2.64+0x40] ;  /* 0x0000400602087981 */ /* 0x000ea2000c1e1b00 */
[----:B------:R-:W-:Y:S02]  /*0940*/  HFMA2 R10, -RZ, RZ, -48.09375, -0.11663818359375 ;  /* 0xd203af77ff0a7431 */ /* 0x000fe400000001ff */
[----:B------:R-:W-:Y:S01]  /*0950*/  IMAD.MOV.U32 R11, RZ, RZ, -0x975f8c ;  /* 0xff68a074ff0b7424 */ /* 0x000fe200078e00ff */
[----:B------:R-:W-:Y:S01]  /*0960*/  ISETP.NE.AND P0, PT, R6, RZ, PT ;  /* 0x000000ff0600720c */ /* 0x000fe20003f05270 */
[----:B------:R-:W-:Y:S01]  /*0970*/  IMAD.MOV.U32 R12, RZ, RZ, -0x12697946 ;  /* 0xed9686baff0c7424 */ /* 0x000fe200078e00ff */
[----:B------:R-:W-:Y:S01]  /*0980*/  BSSY.RECONVERGENT B0, `(.L_x_129) ;  /* 0x00000d9000007945 */ /* 0x000fe20003800200 */
[----:B------:R-:W-:Y:S02]  /*0990*/  IMAD.MOV.U32 R13, RZ, RZ, -0x75bd8fc ;  /* 0xf8a42704ff0d7424 */ /* 0x000fe400078e00ff */
[----:B------:R-:W-:Y:S02]  /*09a0*/  IMAD.MOV.U32 R14, RZ, RZ, -0x23270784 ;  /* 0xdcd8f87cff0e7424 */ /* 0x000fe400078e00ff */
[----:B------:R-:W-:-:S02]  /*09b0*/  IMAD.MOV.U32 R15, RZ, RZ, -0x79aed88 ;  /* 0xf8651278ff0f7424 */ /* 0x000fc400078e00ff */
[----:B--2---:R-:W-:-:S05]  /*09c0*/  IMAD.WIDE R8, R6, 0x30, R8 ;  /* 0x0000003006087825 */ /* 0x004fca00078e0208 */
[----:B------:R0:W-:Y:S04]  /*09d0*/  ST.E.64 desc[UR6][R8.64], R10 ;  /* 0x0000000a08007985 */ /* 0x0001e8000c101b06 */
[----:B------:R0:W-:Y:S04]  /*09e0*/  ST.E.64 desc[UR6][R8.64+0x8], R12 ;  /* 0x0000080c08007985 */ /* 0x0001e8000c101b06 */
[----:B------:R0:W-:Y:S01]  /*09f0*/  ST.E.64 desc[UR6][R8.64+0x10], R14 ;  /* 0x0000100e08007985 */ /* 0x0001e2000c101b06 */
[----:B------:R-:W-:Y:S05]  /*0a00*/  @!P0 BRA `(.L_x_130) ;  /* 0x0000000c00408947 */ /* 0x000fea0003800000 */
[--C-:B------:R-:W-:Y:S01]  /*0a10*/  SHF.R.S32.HI R0, RZ, 0x1f, R6.reuse ;  /* 0x0000001fff007819 */ /* 0x100fe20000011406 */
[----:B------:R-:W-:Y:S02]  /*0a20*/  IMAD.MOV.U32 R7, RZ, RZ, R6 ;  /* 0x000000ffff077224 */ /* 0x000fe400078e0006 */
[----:B------:R-:W-:-:S07]  /*0a30*/  IMAD.MOV.U32 R16, RZ, RZ, RZ ;  /* 0x000000ffff107224 */ /* 0x000fce00078e00ff */
.L_x_136:
[----:B------:R-:W-:Y:S01]  /*0a40*/  LOP3.LUT R17, R7, 0x3, RZ, 0xc0, !PT ;  /* 0x0000000307117812 */ /* 0x000fe200078ec0ff */
[----:B------:R-:W-:Y:S03]  /*0a50*/  BSSY.RECONVERGENT B1, `(.L_x_131) ;  /* 0x00000c5000017945 */ /* 0x000fe60003800200 */
[----:B------:R-:W-:-:S04]  /*0a60*/  ISETP.NE.U32.AND P0, PT, R17, RZ, PT ;  /* 0x000000ff1100720c */ /* 0x000fc80003f05070 */
[----:B------:R-:W-:-:S13]  /*0a70*/  ISETP.NE.AND.EX P0, PT, RZ, RZ, PT, P0 ;  /* 0x000000ffff00720c */ /* 0x000fda0003f05300 */
[----:B-1----:R-:W-:Y:S05]  /*0a80*/  @!P0 BRA `(.L_x_132) ;  /* 0x0000000c00048947 */ /* 0x002fea0003800000 */
[----:B------:R-:W1:Y:S01]  /*0a90*/  LDC.64 R2, c[0x4][0x8] ;  /* 0x01000200ff027b82 */ /* 0x000e620000000a00 */
[----:B------:R-:W-:Y:S02]  /*0aa0*/  IMAD.MOV.U32 R18, RZ, RZ, RZ ;  /* 0x000000ffff127224 */ /* 0x000fe400078e00ff */
[----:B-1----:R-:W-:-:S07]  /*0ab0*/  IMAD.WIDE.U32 R2, R16, 0xc80, R2 ;  /* 0x00000c8010027825 */ /* 0x002fce00078e0002 */
.L_x_135:
[----:B-1----:R-:W-:Y:S01]  /*0ac0*/  IMAD.MOV.U32 R19, RZ, RZ, RZ ;  /* 0x000000ffff137224 */ /* 0x002fe200078e00ff */
[----:B------:R-:W-:Y:S02]  /*0ad0*/  MOV R21, RZ ;  /* 0x000000ff00157202 */ /* 0x000fe40000000f00 */
[----:B0-----:R-:W-:Y:S02]  /*0ae0*/  CS2R R10, SRZ ;  /* 0x00000000000a7805 */ /* 0x001fe4000001ff00 */
[----:B------:R-:W-:-:S07]  /*0af0*/  CS2R R12, SRZ ;  /* 0x00000000000c7805 */ /* 0x000fce000001ff00 */
.L_x_134:
[----:B------:R-:W-:-:S05]  /*0b00*/  IMAD.WIDE.U32 R14, R21, 0x4, R8 ;  /* 0x00000004150e7825 */ /* 0x000fca00078e0008 */
[----:B------:R0:W5:Y:S01]  /*0b10*/  LD.E R20, desc[UR6][R14.64+0x4] ;  /* 0x000004060e147980 */ /* 0x000162000c101900 */
[----:B------:R-:W-:Y:S02]  /*0b20*/  IMAD.SHL.U32 R23, R21, 0x20, RZ ;  /* 0x0000002015177824 */ /* 0x000fe400078e00ff */
[----:B------:R-:W-:-:S07]  /*0b30*/  IMAD.MOV.U32 R24, RZ, RZ, RZ ;  /* 0x000000ffff187224 */ /* 0x000fce00078e00ff */
.L_x_133:
[----:B-----5:R-:W-:Y:S01]  /*0b40*/  SHF.R.U32.HI R27, RZ, R24, R20 ;  /* 0x00000018ff1b7219 */ /* 0x020fe20000011614 */
[----:B0-----:R-:W-:-:S03]  /*0b50*/  IMAD.IADD R14, R23, 0x1, R24 ;  /* 0x00000001170e7824 */ /* 0x001fc600078e0218 */
[----:B------:R-:W-:-:S04]  /*0b60*/  LOP3.LUT R15, R27, 0x1, RZ, 0xc0, !PT ;  /* 0x000000011b0f7812 */ /* 0x000fc800078ec0ff */
[----:B------:R-:W-:Y:S01]  /*0b70*/  ISETP.NE.U32.AND P0, PT, R15, 0x1, PT ;  /* 0x000000010f00780c */ /* 0x000fe20003f05070 */
[----:B------:R-:W-:-:S04]  /*0b80*/  IMAD R15, R14, 0x5, RZ ;  /* 0x000000050e0f7824 */ /* 0x000fc800078e02ff */
[----:B------:R-:W-:-:S08]  /*0b90*/  IMAD.WIDE.U32 R14, R15, 0x4, R2 ;  /* 0x000000040f0e7825 */ /* 0x000fd000078e0002 */
[----:B------:R-:W2:Y:S04]  /*0ba0*/  @!P0 LDG.E R26, desc[UR6][R14.64] ;  /* 0x000000060e1a8981 */ /* 0x000ea8000c1e1900 */
[----:B------:R-:W3:Y:S01]  /*0bb0*/  @!P0 LDG.E R28, desc[UR6][R14.64+0x8] ;  /* 0x000008060e1c8981 */ /* 0x000ee2000c1e1900 */
[----:B------:R-:W-:-:S03]  /*0bc0*/  R2P PR, R27, 0x7e ;  /* 0x0000007e1b007804 */ /* 0x000fc60000000000 */
[----:B------:R-:W4:Y:S04]  /*0bd0*/  @!P0 LDG.E R25, desc[UR6][R14.64+0x4] ;  /* 0x000004060e198981 */ /* 0x000f28000c1e1900 */
[----:B------:R-:W4:Y:S06]  /*0be0*/  @!P0 LDG.E R29, desc[UR6][R14.64+0xc] ;  /* 0x00000c060e1d8981 */ /* 0x000f2c000c1e1900 */
[----:B------:R-:W4:Y:S04]  /*0bf0*/  @P2 LDG.E R30, desc[UR6][R14.64+0x38] ;  /* 0x000038060e1e2981 */ /* 0x000f28000c1e1900 */
[----:B------:R-:W4:Y:S01]  /*0c00*/  @P3 LDG.E R32, desc[UR6][R14.64+0x4c] ;  /* 0x00004c060e203981 */ /* 0x000f22000c1e1900 */
[----:B--2---:R-:W-:-:S03]  /*0c10*/  @!P0 LOP3.LUT R19, R19, R26, RZ, 0x3c, !PT ;  /* 0x0000001a13138212 */ /* 0x004fc600078e3cff */
[----:B------:R-:W2:Y:S01]  /*0c20*/  @!P0 LDG.E R26, desc[UR6][R14.64+0x10] ;  /* 0x000010060e1a8981 */ /* 0x000ea2000c1e1900 */
[----:B---3--:R-:W-:-:S03]  /*0c30*/  @!P0 LOP3.LUT R13, R13, R28, RZ, 0x3c, !PT ;  /* 0x0000001c0d0d8212 */ /* 0x008fc600078e3cff */
[----:B------:R-:W3:Y:S01]  /*0c40*/  @P1 LDG.E R28, desc[UR6][R14.64+0x24] ;  /* 0x000024060e1c1981 */ /* 0x000ee2000c1e1900 */
[----:B--2---:R-:W-:-:S03]  /*0c50*/  @!P0 LOP3.LUT R11, R11, R26, RZ, 0x3c, !PT ;  /* 0x0000001a0b0b8212 */ /* 0x004fc600078e3cff */
[----:B------:R-:W2:Y:S01]  /*0c60*/  @P1 LDG.E R26, desc[UR6][R14.64+0x14] ;  /* 0x000014060e1a1981 */ /* 0x000ea2000c1e1900 */
[----:B---3--:R-:W-:-:S03]  /*0c70*/  @P1 LOP3.LUT R11, R11, R28, RZ, 0x3c, !PT ;  /* 0x0000001c0b0b1212 */ /* 0x008fc600078e3cff */
[----:B------:R-:W3:Y:S01]  /*0c80*/  @P4 LDG.E R28, desc[UR6][R14.64+0x60] ;  /* 0x000060060e1c4981 */ /* 0x000ee2000c1e1900 */
[----:B----4-:R-:W-:Y:S02]  /*0c90*/  @P2 LOP3.LUT R11, R11, R30, RZ, 0x3c, !PT ;  /* 0x0000001e0b0b2212 */ /* 0x010fe400078e3cff */
[----:B------:R-:W-:Y:S01]  /*0ca0*/  @!P0 LOP3.LUT R12, R12, R25, RZ, 0x3c, !PT ;  /* 0x000000190c0c8212 */ /* 0x000fe200078e3cff */
[----:B------:R-:W4:Y:S01]  /*0cb0*/  @P5 LDG.E R30, desc[UR6][R14.64+0x74] ;  /* 0x000074060e1e5981 */ /* 0x000f22000c1e1900 */
[----:B------:R-:W-:Y:S02]  /*0cc0*/  @P3 LOP3.LUT R11, R11, R32, RZ, 0x3c, !PT ;  /* 0x000000200b0b3212 */ /* 0x000fe400078e3cff */
[----:B------:R-:W-:Y:S01]  /*0cd0*/  @!P0 LOP3.LUT R10, R10, R29, RZ, 0x3c, !PT ;  /* 0x0000001d0a0a8212 */ /* 0x000fe200078e3cff */
[----:B------:R-:W4:Y:S04]  /*0ce0*/  @P1 LDG.E R25, desc[UR6][R14.64+0x18] ;  /* 0x000018060e191981 */ /* 0x000f28000c1e1900 */
[----:B------:R-:W4:Y:S04]  /*0cf0*/  @P1 LDG.E R29, desc[UR6][R14.64+0x20] ;  /* 0x000020060e1d1981 */ /* 0x000f28000c1e1900 */
[----:B------:R-:W4:Y:S01]  /*0d00*/  @P6 LDG.E R32, desc[UR6][R14.64+0x88] ;  /* 0x000088060e206981 */ /* 0x000f22000c1e1900 */
[----:B--2---:R-:W-:-:S03]  /*0d10*/  @P1 LOP3.LUT R19, R19, R26, RZ, 0x3c, !PT ;  /* 0x0000001a13131212 */ /* 0x004fc600078e3cff */
[----:B------:R-:W2:Y:S01]  /*0d20*/  @P1 LDG.E R26, desc[UR6][R14.64+0x1c] ;  /* 0x00001c060e1a1981 */ /* 0x000ea2000c1e1900 */
[----:B---3--:R-:W-:-:S03]  /*0d30*/  @P4 LOP3.LUT R11, R11, R28, RZ, 0x3c, !PT ;  /* 0x0000001c0b0b4212 */ /* 0x008fc600078e3cff */
[----:B------:R-:W3:Y:S01]  /*0d40*/  @P2 LDG.E R28, desc[UR6][R14.64+0x28] ;  /* 0x000028060e1c2981 */ /* 0x000ee2000c1e1900 */
[----:B----4-:R-:W-:-:S03]  /*0d50*/  @P1 LOP3.LUT R12, R12, R25, RZ, 0x3c, !PT ;  /* 0x000000190c0c1212 */ /* 0x010fc600078e3cff */
[----:B------:R-:W4:Y:S01]  /*0d60*/  @P2 LDG.E R25, desc[UR6][R14.64+0x2c] ;  /* 0x00002c060e192981 */ /* 0x000f22000c1e1900 */
[----:B------:R-:W-:-:S03]  /*0d70*/  @P1 LOP3.LUT R10, R10, R29, RZ, 0x3c, !PT ;  /* 0x0000001d0a0a1212 */ /* 0x000fc600078e3cff */
        /* <DEDUP_REMOVED lines=29> */
[----:B------:R-:W-:Y:S02]  /*0f50*/  LOP3.LUT P0, RZ, R27, 0x80, RZ, 0xc0, !PT ;  /* 0x000000801bff7812 */ /* 0x000fe4000780c0ff */
[----:B----4-:R-:W-:Y:S02]  /*0f60*/  @P5 LOP3.LUT R12, R12, R25, RZ, 0x3c, !PT ;  /* 0x000000190c0c5212 */ /* 0x010fe400078e3cff */
        /* <DEDUP_REMOVED lines=15> */
[----:B------:R-:W-:-:S04]  /*1060*/  @P5 LOP3.LUT R11, R11, R30, RZ, 0x3c, !PT ;  /* 0x0000001e0b0b5212 */ /* 0x000fc800078e3cff */
[----:B------:R-:W-:Y:S02]  /*1070*/  @P6 LOP3.LUT R11, R11, R32, RZ, 0x3c, !PT ;  /* 0x000000200b0b6212 */ /* 0x000fe400078e3cff */
[----:B----4-:R-:W-:Y:S02]  /*1080*/  @P0 LOP3.LUT R12, R12, R25, RZ, 0x3c, !PT ;  /* 0x000000190c0c0212 */ /* 0x010fe400078e3cff */
[----:B------:R-:W-:Y:S02]  /*1090*/  @P0 LOP3.LUT R10, R10, R29, RZ, 0x3c, !PT ;  /* 0x0000001d0a0a0212 */ /* 0x000fe400078e3cff */
[----:B--2---:R-:W-:Y:S02]  /*10a0*/  @P0 LOP3.LUT R13, R13, R26, RZ, 0x3c, !PT ;  /* 0x0000001a0d0d0212 */ /* 0x004fe400078e3cff */
[----:B---3--:R-:W-:Y:S02]  /*10b0*/  @P0 LOP3.LUT R11, R11, R28, RZ, 0x3c, !PT ;  /* 0x0000001c0b0b0212 */ /* 0x008fe400078e3cff */
[----:B------:R-:W-:-:S13]  /*10c0*/  R2P PR, R27.B1, 0x7f ;  /* 0x0000007f1b007804 */ /* 0x000fda0000001000 */
[----:B------:R-:W2:Y:S04]  /*10d0*/  @P0 LDG.E R26, desc[UR6][R14.64+0xa0] ;  /* 0x0000a0060e1a0981 */ /* 0x000ea8000c1e1900 */
[----:B------:R-:W3:Y:S04]  /*10e0*/  @P0 LDG.E R25, desc[UR6][R14.64+0xa4] ;  /* 0x0000a4060e190981 */ /* 0x000ee8000c1e1900 */
        /* <DEDUP_REMOVED lines=17> */
[----:B------:R-:W-:Y:S02]  /*1200*/  @P0 LOP3.LUT R10, R10, R29, RZ, 0x3c, !PT ;  /* 0x0000001d0a0a0212 */ /* 0x000fe400078e3cff */
[----:B------:R-:W-:Y:S02]  /*1210*/  LOP3.LUT P0, RZ, R27, 0x8000, RZ, 0xc0, !PT ;  /* 0x000080001bff7812 */ /* 0x000fe4000780c0ff */
[----:B------:R-:W2:Y:S01]  /*1220*/  @P1 LDG.E R27, desc[UR6][R14.64+0xc0] ;  /* 0x0000c0060e1b1981 */ /* 0x000ea2000c1e1900 */
[----:B----4-:R-:W-:Y:S02]  /*1230*/  @P2 LOP3.LUT R19, R19, R28, RZ, 0x3c, !PT ;  /* 0x0000001c13132212 */ /* 0x010fe400078e3cff */
[----:B---3--:R-:W-:Y:S01]  /*1240*/  @P2 LOP3.LUT R12, R12, R25, RZ, 0x3c, !PT ;  /* 0x000000190c0c2212 */ /* 0x008fe200078e3cff */
[----:B------:R-:W3:Y:S04]  /*1250*/  @P3 LDG.E R28, desc[UR6][R14.64+0xdc] ;  /* 0x0000dc060e1c3981 */ /* 0x000ee8000c1e1900 */
[----:B------:R-:W4:Y:S01]  /*1260*/  @P2 LDG.E R25, desc[UR6][R14.64+0xd4] ;  /* 0x0000d4060e192981 */ /* 0x000f22000c1e1900 */
[----:B--2---:R-:W-:-:S03]  /*1270*/  @P1 LOP3.LUT R11, R11, R26, RZ, 0x3c, !PT ;  /* 0x0000001a0b0b1212 */ /* 0x004fc600078e3cff */
[----:B------:R-:W2:Y:S01]  /*1280*/  @P2 LDG.E R26, desc[UR6][R14.64+0xd8] ;  /* 0x0000d8060e1a2981 */ /* 0x000ea2000c1e1900 */
[----:B------:R-:W-:Y:S02]  /*1290*/  @P1 LOP3.LUT R10, R10, R27, RZ, 0x3c, !PT ;  /* 0x0000001b0a0a1212 */ /* 0x000fe400078e3cff */
[----:B------:R-:W-:Y:S01]  /*12a0*/  @P2 LOP3.LUT R13, R13, R30, RZ, 0x3c, !PT ;  /* 0x0000001e0d0d2212 */ /* 0x000fe200078e3cff */
[----:B------:R-:W2:Y:S01]  /*12b0*/  @P3 LDG.E R27, desc[UR6][R14.64+0xe0] ;  /* 0x0000e0060e1b3981 */ /* 0x000ea2000c1e1900 */
[----:B---3--:R-:W-:-:S03]  /*12c0*/  @P3 LOP3.LUT R19, R19, R28, RZ, 0x3c, !PT ;  /* 0x0000001c13133212 */ /* 0x008fc600078e3cff */
[----:B------:R-:W3:Y:S01]  /*12d0*/  @P3 LDG.E R28, desc[UR6][R14.64+0xec] ;  /* 0x0000ec060e1c3981 */ /* 0x000ee2000c1e1900 */
[----:B----4-:R-:W-:-:S03]  /*12e0*/  @P2 LOP3.LUT R10, R10, R25, RZ, 0x3c, !PT ;  /* 0x000000190a0a2212 */ /* 0x010fc600078e3cff */
        /* <DEDUP_REMOVED lines=17> */
[----:B------:R-:W3:Y:S01]  /*1400*/  @P5 LDG.E R25, desc[UR6][R14.64+0x108] ;  /* 0x000108060e195981 */ /* 0x000ee2000c1e1900 */
[----:B--2---:R-:W-:-:S03]  /*1410*/  @P4 LOP3.LUT R13, R13, R26, RZ, 0x3c, !PT ;  /* 0x0000001a0d0d4212 */ /* 0x004fc600078e3cff */
[----:B------:R-:W2:Y:S01]  /*1420*/  @P5 LDG.E R26, desc[UR6][R14.64+0x104] ;  /* 0x000104060e1a5981 */ /* 0x000ea2000c1e1900 */
[----:B----4-:R-:W-:-:S03]  /*1430*/  @P5 LOP3.LUT R13, R13, R28, RZ, 0x3c, !PT ;  /* 0x0000001c0d0d5212 */ /* 0x010fc600078e3cff */
[----:B------:R-:W4:Y:S01]  /*1440*/  @P6 LDG.E R28, desc[UR6][R14.64+0x118] ;  /* 0x000118060e1c6981 */ /* 0x000f22000c1e1900 */
[----:B---3--:R-:W-:-:S03]  /*1450*/  @P5 LOP3.LUT R12, R12, R25, RZ, 0x3c, !PT ;  /* 0x000000190c0c5212 */ /* 0x008fc600078e3cff */
[----:B------:R-:W3:Y:S01]  /*1460*/  @P6 LDG.E R25, desc[UR6][R14.64+0x11c] ;  /* 0x00011c060e196981 */ /* 0x000ee2000c1e1900 */
[----:B--2---:R-:W-:-:S03]  /*1470*/  @P5 LOP3.LUT R19, R19, R26, RZ, 0x3c, !PT ;  /* 0x0000001a13135212 */ /* 0x004fc600078e3cff */
[----:B------:R-:W2:Y:S01]  /*1480*/  @P5 LDG.E R26, desc[UR6][R14.64+0x114] ;  /* 0x000114060e1a5981 */ /* 0x000ea2000c1e1900 */
[----:B------:R-:W-:-:S03]  /*1490*/  @P4 LOP3.LUT R10, R10, R27, RZ, 0x3c, !PT ;  /* 0x0000001b0a0a4212 */ /* 0x000fc600078e3cff */
        /* <DEDUP_REMOVED lines=13> */
[----:B------:R-:W-:Y:S01]  /*1570*/  VIADD R24, R24, 0x10 ;  /* 0x0000001018187836 */ /* 0x000fe20000000000 */
[----:B--2---:R-:W-:Y:S02]  /*1580*/  @P6 LOP3.LUT R11, R11, R26, RZ, 0x3c, !PT ;  /* 0x0000001a0b0b6212 */ /* 0x004fe400078e3cff */
[----:B------:R-:W2:Y:S02]  /*1590*/  @P0 LDG.E R26, desc[UR6][R14.64+0x134] ;  /* 0x000134060e1a0981 */ /* 0x000ea4000c1e1900 */
[----:B------:R-:W-:Y:S02]  /*15a0*/  ISETP.NE.AND P1, PT, R24, 0x20, PT ;  /* 0x000000201800780c */ /* 0x000fe40003f25270 */
[----:B------:R-:W-:Y:S02]  /*15b0*/  @P6 LOP3.LUT R13, R13, R30, RZ, 0x3c, !PT ;  /* 0x0000001e0d0d6212 */ /* 0x000fe400078e3cff */
[----:B------:R-:W-:-:S02]  /*15c0*/  @P0 LOP3.LUT R12, R12, R27, RZ, 0x3c, !PT ;  /* 0x0000001b0c0c0212 */ /* 0x000fc400078e3cff */
[----:B----4-:R-:W-:Y:S02]  /*15d0*/  @P0 LOP3.LUT R11, R11, R28, RZ, 0x3c, !PT ;  /* 0x0000001c0b0b0212 */ /* 0x010fe400078e3cff */
[----:B---3--:R-:W-:Y:S02]  /*15e0*/  @P0 LOP3.LUT R10, R10, R25, RZ, 0x3c, !PT ;  /* 0x000000190a0a0212 */ /* 0x008fe400078e3cff */
[----:B--2---:R-:W-:-:S03]  /*15f0*/  @P0 LOP3.LUT R13, R13, R26, RZ, 0x3c, !PT ;  /* 0x0000001a0d0d0212 */ /* 0x004fc600078e3cff */
[----:B------:R-:W-:Y:S05]  /*1600*/  @P1 BRA `(.L_x_133) ;  /* 0xfffffff4004c1947 */ /* 0x000fea000383ffff */
[----:B------:R-:W-:-:S05]  /*1610*/  VIADD R21, R21, 0x1 ;  /* 0x0000000115157836 */ /* 0x000fca0000000000 */
[----:B------:R-:W-:-:S13]  /*1620*/  ISETP.NE.AND P0, PT, R21, 0x5, PT ;  /* 0x000000051500780c */ /* 0x000fda0003f05270 */
[----:B------:R-:W-:Y:S05]  /*1630*/  @P0 BRA `(.L_x_134) ;  /* 0xfffffff400300947 */ /* 0x000fea000383ffff */
[----:B------:R1:W-:Y:S01]  /*1640*/  ST.E.64 desc[UR6][R8.64+0x8], R12 ;  /* 0x0000080c08007985 */ /* 0x0003e2000c101b06 */
[----:B------:R-:W-:-:S03]  /*1650*/  VIADD R18, R18, 0x1 ;  /* 0x0000000112127836 */ /* 0x000fc60000000000 */
[----:B------:R1:W-:Y:S02]  /*1660*/  ST.E.64 desc[UR6][R8.64+0x10], R10 ;  /* 0x0000100a08007985 */ /* 0x0003e4000c101b06 */
[----:B------:R-:W-:Y:S02]  /*1670*/  ISETP.GE.U32.AND P0, PT, R18, R17, PT ;  /* 0x000000111200720c */ /* 0x000fe40003f06070 */
[----:B------:R1:W-:Y:S11]  /*1680*/  ST.E desc[UR6][R8.64+0x4], R19 ;  /* 0x0000041308007985 */ /* 0x0003f6000c101906 */
[----:B------:R-:W-:Y:S05]  /*1690*/  @!P0 BRA `(.L_x_135) ;  /* 0xfffffff400088947 */ /* 0x000fea000383ffff */
.L_x_132:
[----:B------:R-:W-:Y:S05]  /*16a0*/  BSYNC.RECONVERGENT B1 ;  /* 0x0000000000017941 */ /* 0x000fea0003800200 */
.L_x_131:
[C---:B------:R-:W-:Y:S01]  /*16b0*/  ISETP.GT.U32.AND P0, PT, R7.reuse, 0x3, PT ;  /* 0x000000030700780c */ /* 0x040fe20003f04070 */
[----:B------:R-:W-:Y:S01]  /*16c0*/  VIADD R16, R16, 0x1 ;  /* 0x0000000110107836 */ /* 0x000fe20000000000 */
[--C-:B------:R-:W-:Y:S02]  /*16d0*/  SHF.R.U64 R7, R7, 0x2, R0.reuse ;  /* 0x0000000207077819 */ /* 0x100fe40000001200 */
[----:B------:R-:W-:Y:S02]  /*16e0*/  ISETP.GT.U32.AND.EX P0, PT, R0, RZ, PT, P0 ;  /* 0x000000ff0000720c */ /* 0x000fe40003f04100 */
[----:B------:R-:W-:-:S11]  /*16f0*/  SHF.R.U32.HI R0, RZ, 0x2, R0 ;  /* 0x00000002ff007819 */ /* 0x000fd60000011600 */
[----:B------:R-:W-:Y:S05]  /*1700*/  @P0 BRA `(.L_x_136) ;  /* 0xfffffff000cc0947 */ /* 0x000fea000383ffff */
.L_x_130:
[----:B------:R-:W-:Y:S05]  /*1710*/  BSYNC.RECONVERGENT B0 ;  /* 0x0000000000007941 */ /* 0x000fea0003800200 */
.L_x_129:
[----:B------:R-:W2:Y:S01]  /*1720*/  S2R R0, SR_LANEID ;  /* 0x0000000000007919 */ /* 0x000ea20000000000 */
[----:B01----:R-:W0:Y:S01]  /*1730*/  LDC R11, c[0x0][0x390] ;  /* 0x0000e400ff0b7b82 */ /* 0x003e220000000800 */
[----:B------:R-:W-:Y:S02]  /*1740*/  VOTEU.ANY UR4, UPT, PT ;  /* 0x0000000000047886 */ /* 0x000fe400038e0100 */
[----:B------:R-:W-:Y:S02]  /*1750*/  UFLO.U32 UR5, UR4 ;  /* 0x00000004000572bd */ /* 0x000fe400080e0000 */
[----:B------:R-:W1:Y:S01]  /*1760*/  POPC R7, UR4 ;  /* 0x0000000400077d09 */ /* 0x000e620008000000 */
[----:B------:R3:W-:Y:S02]  /*1770*/  ST.E.64 desc[UR6][R8.64+0x18], RZ ;  /* 0x000018ff08007985 */ /* 0x0007e4000c101b06 */
[----:B------:R-:W0:Y:S02]  /*1780*/  LDC.64 R2, c[0x0][0x388] ;  /* 0x0000e200ff027b82 */ /* 0x000e240000000a00 */
[----:B------:R3:W-:Y:S04]  /*1790*/  ST.E desc[UR6][R8.64+0x20], RZ ;  /* 0x000020ff08007985 */ /* 0x0007e8000c101906 */
[----:B------:R3:W-:Y:S01]  /*17a0*/  ST.E.64 desc[UR6][R8.64+0x28], RZ ;  /* 0x000028ff08007985 */ /* 0x0007e2000c101b06 */
[----:B--2---:R-:W-:Y:S01]  /*17b0*/  ISETP.EQ.U32.AND P0, PT, R0, UR5, PT ;  /* 0x0000000500007c0c */ /* 0x004fe2000bf02070 */
[----:B0-----:R-:W-:-:S12]  /*17c0*/  IMAD.WIDE R2, R11, 0x80, R2 ;  /* 0x000000800b027825 */ /* 0x001fd800078e0202 */
[----:B-1----:R3:W-:Y:S04]  /*17d0*/  @P0 REDG.E.ADD.STRONG.GPU desc[UR6][R2.64+0x7c], R7 ;  /* 0x00007c070200098e */ /* 0x0027e8000c12e106 */
[----:B------:R3:W5:Y:S02]  /*17e0*/  LDG.E R0, desc[UR6][R2.64+0x30] ;  /* 0x0000300602007981 */ /* 0x000764000c1e1900 */
.L_x_128:
[----:B---3--:R-:W0:Y:S08]  /*17f0*/  LDC R3, c[0x0][0x390] ;  /* 0x0000e400ff037b82 */ /* 0x008e300000000800 */
[----:B------:R-:W0:Y:S02]  /*1800*/  LDC.64 R26, c[0x0][0x388] ;  /* 0x0000e200ff1a7b82 */ /* 0x000e240000000a00 */
[----:B0-----:R-:W-:-:S05]  /*1810*/  IMAD.WIDE R26, R3, 0x80, R26 ;  /* 0x00000080031a7825 */ /* 0x001fca00078e021a */
[----:B------:R-:W2:Y:S01]  /*1820*/  LDG.E.64 R30, desc[UR6][R26.64+0x40] ;  /* 0x000040061a1e7981 */ /* 0x000ea2000c1e1b00 */
[----:B------:R-:W-:Y:S01]  /*1830*/  BSSY.RECONVERGENT B0, `(.L_x_137) ;  /* 0x0000028000007945 */ /* 0x000fe20003800200 */
[----:B--2---:R-:W-:-:S05]  /*1840*/  IMAD.WIDE R30, R6, 0x30, R30 ;  /* 0x00000030061e7825 */ /* 0x004fca00078e021e */
[----:B------:R0:W5:Y:S04]  /*1850*/  LD.E R3, desc[UR6][R30.64+0x20] ;  /* 0x000020061e037980 */ /* 0x000168000c101900 */
[----:B------:R0:W5:Y:S04]  /*1860*/  LD.E.64 R16, desc[UR6][R30.64+0x28] ;  /* 0x000028061e107980 */ /* 0x000168000c101b00 */
[----:B------:R0:W5:Y:S04]  /*1870*/  LD.E.64 R20, desc[UR6][R30.64] ;  /* 0x000000061e147980 */ /* 0x000168000c101b00 */
[----:B------:R0:W5:Y:S04]  /*1880*/  LD.E.64 R10, desc[UR6][R30.64+0x8] ;  /* 0x000008061e0a7980 */ /* 0x000168000c101b00 */
[----:B------:R0:W5:Y:S04]  /*1890*/  LD.E.64 R8, desc[UR6][R30.64+0x10] ;  /* 0x000010061e087980 */ /* 0x000168000c101b00 */
[----:B------:R0:W5:Y:S02]  /*18a0*/  LD.E.64 R18, desc[UR6][R30.64+0x18] ;  /* 0x000018061e127980 */ /* 0x000164000c101b00 */
.L_x_138:
[----:B-----5:R-:W-:Y:S01]  /*18b0*/  SHF.R.U32.HI R2, RZ, 0x2, R21 ;  /* 0x00000002ff027819 */ /* 0x020fe20000011615 */
[----:B------:R-:W-:Y:S01]  /*18c0*/  IMAD.SHL.U32 R12, R9, 0x10, RZ ;  /* 0x00000010090c7824 */ /* 0x000fe200078e00ff */
[----:B------:R-:W-:Y:S01]  /*18d0*/  SHF.R.U32.HI R13, RZ, 0x2, R10 ;  /* 0x00000002ff0d7819 */ /* 0x000fe2000001160a */
[----:B------:R-:W-:Y:S01]  /*18e0*/  IMAD.MOV.U32 R15, RZ, RZ, 0x40000000 ;  /* 0x40000000ff0f7424 */ /* 0x000fe200078e00ff */
[----:B------:R-:W-:Y:S01]  /*18f0*/  LOP3.LUT R2, R2, R21, RZ, 0x3c, !PT ;  /* 0x0000001502027212 */ /* 0x000fe200078e3cff */
[----:B------:R-:W-:Y:S01]  /*1900*/  IMAD.MOV.U32 R21, RZ, RZ, R11 ;  /* 0x000000ffff157224 */ /* 0x000fe200078e000b */
[----:B------:R-:W-:Y:S01]  /*1910*/  MOV R14, R8 ;  /* 0x00000008000e7202 */ /* 0x000fe20000000f00 */
[----:B------:R-:W-:Y:S01]  /*1920*/  IMAD.MOV.U32 R11, RZ, RZ, R9 ;  /* 0x000000ffff0b7224 */ /* 0x000fe200078e0009 */
[----:B------:R-:W-:Y:S01]  /*1930*/  LOP3.LUT R13, R13, R10, RZ, 0x3c, !PT ;  /* 0x0000000a0d0d7212 */ /* 0x000fe200078e3cff */
[----:B------:R-:W-:-:S05]  /*1940*/  IMAD.SHL.U32 R7, R2, 0x2, RZ ;  /* 0x0000000202077824 */ /* 0x000fca00078e00ff */
[----:B------:R-:W-:-:S04]  /*1950*/  LOP3.LUT R7, R9, R12, R7, 0x96, !PT ;  /* 0x0000000c09077212 */ /* 0x000fc800078e9607 */
[----:B------:R-:W-:Y:S01]  /*1960*/  LOP3.LUT R8, R7, R2, RZ, 0x3c, !PT ;  /* 0x0000000207087212 */ /* 0x000fe200078e3cff */
[----:B------:R-:W-:-:S04]  /*1970*/  IMAD.SHL.U32 R7, R13, 0x2, RZ ;  /* 0x000000020d077824 */ /* 0x000fc800078e00ff */
[----:B------:R-:W-:-:S05]  /*1980*/  IMAD.SHL.U32 R2, R8, 0x10, RZ ;  /* 0x0000001008027824 */ /* 0x000fca00078e00ff */
[----:B------:R-:W-:Y:S01]  /*1990*/  LOP3.LUT R7, R13, R7, R2, 0x96, !PT ;  /* 0x000000070d077212 */ /* 0x000fe200078e9602 */
[----:B------:R-:W-:Y:S01]  /*19a0*/  IMAD.MOV.U32 R13, RZ, RZ, 0x2f800000 ;  /* 0x2f800000ff0d7424 */ /* 0x000fe200078e00ff */
[C---:B------:R-:W-:Y:S01]  /*19b0*/  IADD3 R2, PT, PT, R20.reuse, 0x587c5, R8 ;  /* 0x000587c514027810 */ /* 0x040fe20007ffe008 */
[----:B------:R-:W-:Y:S01]  /*19c0*/  VIADD R20, R20, 0xb0f8a ;  /* 0x000b0f8a14147836 */ /* 0x000fe20000000000 */
[----:B------:R-:W-:Y:S02]  /*19d0*/  LOP3.LUT R7, R7, R8, RZ, 0x3c, !PT ;  /* 0x0000000807077212 */ /* 0x000fe400078e3cff */
[----:B------:R-:W-:-:S03]  /*19e0*/  I2FP.F32.U32 R2, R2 ;  /* 0x0000000200027245 */ /* 0x000fc60000201000 */
[----:B------:R-:W-:Y:S02]  /*19f0*/  IMAD.IADD R10, R7, 0x1, R20 ;  /* 0x00000001070a7824 */ /* 0x000fe400078e0214 */
[----:B------:R-:W-:-:S03]  /*1a00*/  IMAD.MOV.U32 R9, RZ, RZ, R7 ;  /* 0x000000ffff097224 */ /* 0x000fc600078e0007 */
[----:B------:R-:W-:-:S05]  /*1a10*/  I2FP.F32.U32 R10, R10 ;  /* 0x0000000a000a7245 */ /* 0x000fca0000201000 */
[-C--:B------:R-:W-:Y:S01]  /*1a20*/  FFMA R12, R10, R13.reuse, 1.1641532182693481445e-10 ;  /* 0x2f0000000a0c7423 */ /* 0x080fe2000000000d */
[----:B------:R-:W-:-:S03]  /*1a30*/  FFMA R10, R2, R13, 1.1641532182693481445e-10 ;  /* 0x2f000000020a7423 */ /* 0x000fc6000000000d */
[-C--:B------:R-:W-:Y:S01]  /*1a40*/  FFMA R2, R12, R15.reuse, -1 ;  /* 0xbf8000000c027423 */ /* 0x080fe2000000000f */
[----:B------:R-:W-:-:S03]  /*1a50*/  FFMA R13, R10, R15, -1 ;  /* 0xbf8000000a0d7423 */ /* 0x000fc6000000000f */
[----:B------:R-:W-:-:S04]  /*1a60*/  FMUL R10, R2, R2 ;  /* 0x00000002020a7220 */ /* 0x000fc80000400000 */
[----:B------:R-:W-:-:S05]  /*1a70*/  FFMA R10, R13, R13, R10 ;  /* 0x0000000d0d0a7223 */ /* 0x000fca000000000a */
[----:B------:R-:W-:Y:S02]  /*1a80*/  FSETP.GE.AND P0, PT, R10, 1, PT ;  /* 0x3f8000000a00780b */ /* 0x000fe40003f06000 */
[----:B------:R-:W-:-:S11]  /*1a90*/  MOV R10, R14 ;  /* 0x0000000e000a7202 */ /* 0x000fd60000000f00 */
[----:B------:R-:W-:Y:S05]  /*1aa0*/  @P0 BRA `(.L_x_138) ;  /* 0xfffffffc00800947 */ /* 0x000fea000383ffff */
[----:B------:R-:W-:Y:S05]  /*1ab0*/  BSYNC.RECONVERGENT B0 ;  /* 0x0000000000007941 */ /* 0x000fea0003800200 */
.L_x_137:
[----:B------:R-:W-:Y:S01]  /*1ac0*/  FMUL R7, R0, 0.5 ;  /* 0x3f00000000077820 */ /* 0x000fe20000400000 */
[----:B------:R-:W2:Y:S03]  /*1ad0*/  LDG.E R12, desc[UR6][R26.64+0x20] ;  /* 0x000020061a0c7981 */ /* 0x000ea6000c1e1900 */
[-C--:B------:R-:W-:Y:S01]  /*1ae0*/  FMUL R23, R2, R7.reuse ;  /* 0x0000000702177220 */ /* 0x080fe20000400000 */
[----:B------:R-:W3:Y:S01]  /*1af0*/  LDG.E R10, desc[UR6][R26.64+0x18] ;  /* 0x000018061a0a7981 */ /* 0x000ee2000c1e1900 */
[----:B------:R-:W-:-:S03]  /*1b00*/  FMUL R0, R13, R7 ;  /* 0x000000070d007220 */ /* 0x000fc60000400000 */
[----:B------:R-:W4:Y:S04]  /*1b10*/  LDG.E R2, desc[UR6][R26.64+0x1c] ;  /* 0x00001c061a027981 */ /* 0x000f28000c1e1900 */
[----:B------:R-:W5:Y:S04]  /*1b20*/  LDG.E R7, desc[UR6][R26.64+0x14] ;  /* 0x000014061a077981 */ /* 0x000f68000c1e1900 */
[----:B------:R-:W5:Y:S04]  /*1b30*/  LDG.E R15, desc[UR6][R26.64+0xc] ;  /* 0x00000c061a0f7981 */ /* 0x000f68000c1e1900 */
[----:B------:R-:W5:Y:S04]  /*1b40*/  LDG.E R13, desc[UR6][R26.64+0x10] ;  /* 0x000010061a0d7981 */ /* 0x000f68000c1e1900 */
[----:B------:R-:W5:Y:S01]  /*1b50*/  LDG.E R29, desc[UR6][R26.64+0x4] ;  /* 0x000004061a1d7981 */ /* 0x000f62000c1e1900 */
[C---:B--2---:R-:W-:Y:S01]  /*1b60*/  FMUL R12, R23.reuse, R12 ;  /* 0x0000000c170c7220 */ /* 0x044fe20000400000 */
[C---:B---3--:R-:W-:Y:S01]  /*1b70*/  FMUL R25, R23.reuse, R10 ;  /* 0x0000000a17197220 */ /* 0x048fe20000400000 */
[----:B----4-:R-:W-:-:S02]  /*1b80*/  FMUL R2, R23, R2 ;  /* 0x0000000217027220 */ /* 0x010fc40000400000 */
[----:B------:R-:W2:Y:S01]  /*1b90*/  LDG.E R23, desc[UR6][R26.64+0x34] ;  /* 0x000034061a177981 */ /* 0x000ea2000c1e1900 */
[----:B-----5:R-:W-:-:S03]  /*1ba0*/  FFMA R7, R0, R7, R12 ;  /* 0x0000000700077223 */ /* 0x020fc6000000000c */
[----:B------:R-:W3:Y:S01]  /*1bb0*/  LDG.E R12, desc[UR6][R26.64] ;  /* 0x000000061a0c7981 */ /* 0x000ee2000c1e1900 */
[----:B------:R-:W-:-:S03]  /*1bc0*/  FFMA R15, R0, R15, R25 ;  /* 0x0000000f000f7223 */ /* 0x000fc60000000019 */
[----:B------:R-:W4:Y:S01]  /*1bd0*/  LDG.E R25, desc[UR6][R26.64+0x8] ;  /* 0x000008061a197981 */ /* 0x000f22000c1e1900 */
[----:B------:R-:W-:-:S04]  /*1be0*/  FFMA R13, R0, R13, R2 ;  /* 0x0000000d000d7223 */ /* 0x000fc80000000002 */
[--C-:B------:R-:W-:Y:S01]  /*1bf0*/  FADD R13, R13, R29.reuse ;  /* 0x0000001d0d0d7221 */ /* 0x100fe20000000000 */
[----:B------:R-:W-:Y:S01]  /*1c00*/  BSSY.RECONVERGENT B0, `(.L_x_139) ;  /* 0x0000017000007945 */ /* 0x000fe20003800200 */
[-C--:B--2---:R-:W-:Y:S01]  /*1c10*/  FFMA R0, R4, R23.reuse, R29 ;  /* 0x0000001704007223 */ /* 0x084fe2000000001d */
[-CC-:B---3--:R-:W-:Y:S01]  /*1c20*/  FFMA R5, R5, R23.reuse, R12.reuse ;  /* 0x0000001705057223 */ /* 0x188fe2000000000c */
[----:B------:R-:W-:Y:S02]  /*1c30*/  FADD R12, R15, R12 ;  /* 0x0000000c0f0c7221 */ /* 0x000fe40000000000 */
[----:B------:R-:W-:Y:S01]  /*1c40*/  FADD R0, -R13, R0 ;  /* 0x000000000d007221 */ /* 0x000fe20000000100 */
[--C-:B----4-:R-:W-:Y:S01]  /*1c50*/  FADD R7, R7, R25.reuse ;  /* 0x0000001907077221 */ /* 0x110fe20000000000 */
[----:B------:R-:W-:Y:S01]  /*1c60*/  FFMA R2, R22, R23, R25 ;  /* 0x0000001716027223 */ /* 0x000fe20000000019 */
[----:B------:R-:W-:Y:S01]  /*1c70*/  FADD R25, -R12, R5 ;  /* 0x000000050c197221 */ /* 0x000fe20000000100 */
[----:B------:R-:W-:-:S02]  /*1c80*/  FMUL R4, R0, R0 ;  /* 0x0000000000047220 */ /* 0x000fc40000400000 */
[----:B------:R-:W-:Y:S02]  /*1c90*/  FADD R2, -R7, R2 ;  /* 0x0000000207027221 */ /* 0x000fe40000000100 */
[----:B------:R-:W-:-:S04]  /*1ca0*/  FFMA R5, R25, R25, R4 ;  /* 0x0000001919057223 */ /* 0x000fc80000000004 */
[----:B------:R-:W-:-:S04]  /*1cb0*/  FFMA R4, R2, R2, R5 ;  /* 0x0000000202047223 */ /* 0x000fc80000000005 */
[----:B------:R-:W-:Y:S01]  /*1cc0*/  VIADD R10, R4, 0xf3000000 ;  /* 0xf3000000040a7836 */ /* 0x000fe20000000000 */
[----:B------:R1:W2:Y:S04]  /*1cd0*/  MUFU.RSQ R5, R4 ;  /* 0x0000000400057308 */ /* 0x0002a80000001400 */
[----:B------:R-:W-:-:S13]  /*1ce0*/  ISETP.GT.U32.AND P0, PT, R10, 0x727fffff, PT ;  /* 0x727fffff0a00780c */ /* 0x000fda0003f04070 */
[----:B-12---:R-:W-:Y:S05]  /*1cf0*/  @!P0 BRA `(.L_x_140) ;  /* 0x00000000000c8947 */ /* 0x006fea0003800000 */
[----:B------:R-:W-:-:S07]  /*1d00*/  MOV R10, 0x1d20 ;  /* 0x00001d20000a7802 */ /* 0x000fce0000000f00 */
[----:B0-----:R-:W-:Y:S05]  /*1d10*/  CALL.REL.NOINC `($__internal_4_$__cuda_sm20_sqrt_rn_f32_slowpath) ;  /* 0x0000000800307944 */ /* 0x001fea0003c00000 */
[----:B------:R-:W-:Y:S05]  /*1d20*/  BRA `(.L_x_141) ;  /* 0x0000000000107947 */ /* 0x000fea0003800000 */
.L_x_140:
[----:B------:R-:W-:Y:S01]  /*1d30*/  FMUL.FTZ R15, R4, R5 ;  /* 0x00000005040f7220 */ /* 0x000fe20000410000 */
[----:B------:R-:W-:-:S03]  /*1d40*/  FMUL.FTZ R5, R5, 0.5 ;  /* 0x3f00000005057820 */ /* 0x000fc60000410000 */
[----:B------:R-:W-:-:S04]  /*1d50*/  FFMA R4, -R15, R15, R4 ;  /* 0x0000000f0f047223 */ /* 0x000fc80000000104 */
[----:B------:R-:W-:-:S07]  /*1d60*/  FFMA R15, R4, R5, R15 ;  /* 0x00000005040f7223 */ /* 0x000fce000000000f */
.L_x_141:
[----:B------:R-:W-:Y:S05]  /*1d70*/  BSYNC.RECONVERGENT B0 ;  /* 0x0000000000007941 */ /* 0x000fea0003800200 */
.L_x_139:
[----:B------:R-:W-:Y:S01]  /*1d80*/  FSETP.GT.AND P0, PT, R15, RZ, PT ;  /* 0x000000ff0f00720b */ /* 0x000fe20003f04000 */
[----:B------:R-:W-:Y:S01]  /*1d90*/  BSSY.RECONVERGENT B0, `(.L_x_142) ;  /* 0x000002c000007945 */ /* 0x000fe20003800200 */
[----:B------:R-:W-:Y:S01]  /*1da0*/  CS2R R4, SRZ ;  /* 0x0000000000047805 */ /* 0x000fe2000001ff00 */
[----:B------:R-:W-:-:S10]  /*1db0*/  IMAD.MOV.U32 R22, RZ, RZ, RZ ;  /* 0x000000ffff167224 */ /* 0x000fd400078e00ff */
[----:B------:R-:W-:Y:S05]  /*1dc0*/  @!P0 BRA `(.L_x_143) ;  /* 0x0000000000a08947 */ /* 0x000fea0003800000 */
[----:B------:R-:W1:Y:S01]  /*1dd0*/  MUFU.RCP R4, R15 ;  /* 0x0000000f00047308 */ /* 0x000e620000001000 */
[----:B------:R-:W-:Y:S07]  /*1de0*/  BSSY.RECONVERGENT B1, `(.L_x_144) ;  /* 0x000000b000017945 */ /* 0x000fee0003800200 */
[----:B------:R-:W2:Y:S01]  /*1df0*/  FCHK P0, R25, R15 ;  /* 0x0000000f19007302 */ /* 0x000ea20000000000 */
[----:B-1----:R-:W-:-:S04]  /*1e00*/  FFMA R5, R4, -R15, 1 ;  /* 0x3f80000004057423 */ /* 0x002fc8000000080f */
[----:B------:R-:W-:-:S04]  /*1e10*/  FFMA R4, R4, R5, R4 ;  /* 0x0000000504047223 */ /* 0x000fc80000000004 */
[----:B------:R-:W-:-:S04]  /*1e20*/  FFMA R10, R25, R4, RZ ;  /* 0x00000004190a7223 */ /* 0x000fc800000000ff */
[----:B------:R-:W-:-:S04]  /*1e30*/  FFMA R5, R10, -R15, R25 ;  /* 0x8000000f0a057223 */ /* 0x000fc80000000019 */
[----:B------:R-:W-:Y:S01]  /*1e40*/  FFMA R5, R4, R5, R10 ;  /* 0x0000000504057223 */ /* 0x000fe2000000000a */
[----:B--2---:R-:W-:Y:S06]  /*1e50*/  @!P0 BRA `(.L_x_145) ;  /* 0x00000000000c8947 */ /* 0x004fec0003800000 */
[----:B------:R-:W-:-:S07]  /*1e60*/  MOV R10, 0x1e80 ;  /* 0x00001e80000a7802 */ /* 0x000fce0000000f00 */
[----:B0-----:R-:W-:Y:S05]  /*1e70*/  CALL.REL.NOINC `($__internal_5_$__cuda_sm3x_div_rn_noftz_f32_slowpath) ;  /* 0x0000000800307944 */ /* 0x001fea0003c00000 */
[----:B------:R-:W-:-:S07]  /*1e80*/  IMAD.MOV.U32 R5, RZ, RZ, R22 ;  /* 0x000000ffff057224 */ /* 0x000fce00078e0016 */
.L_x_145:
[----:B------:R-:W-:Y:S05]  /*1e90*/  BSYNC.RECONVERGENT B1 ;  /* 0x0000000000017941 */ /* 0x000fea0003800200 */
.L_x_144:
        /* <DEDUP_REMOVED lines=9> */
[----:B------:R-:W-:Y:S01]  /*1f30*/  IMAD.MOV.U32 R25, RZ, RZ, R0 ;  /* 0x000000ffff197224 */ /* 0x000fe200078e0000 */
[----:B------:R-:W-:-:S07]  /*1f40*/  MOV R10, 0x1f60 ;  /* 0x00001f60000a7802 */ /* 0x000fce0000000f00 */
[----:B0-----:R-:W-:Y:S05]  /*1f50*/  CALL.REL.NOINC `($__internal_5_$__cuda_sm3x_div_rn_noftz_f32_slowpath) ;  /* 0x0000000400f87944 */ /* 0x001fea0003c00000 */
[----:B------:R-:W-:-:S07]  /*1f60*/  IMAD.MOV.U32 R4, RZ, RZ, R22 ;  /* 0x000000ffff047224 */ /* 0x000fce00078e0016 */
.L_x_147:
[----:B------:R-:W-:Y:S05]  /*1f70*/  BSYNC.RECONVERGENT B1 ;  /* 0x0000000000017941 */ /* 0x000fea0003800200 */
.L_x_146:
        /* <DEDUP_REMOVED lines=12> */
.L_x_148:
[----:B------:R-:W-:Y:S05]  /*2040*/  BSYNC.RECONVERGENT B1 ;  /* 0x0000000000017941 */ /* 0x000fea0003800200 */
.L_x_143:
[----:B------:R-:W-:Y:S05]  /*2050*/  BSYNC.RECONVERGENT B0 ;  /* 0x0000000000007941 */ /* 0x000fea0003800200 */
.L_x_142:
[----:B------:R-:W-:Y:S01]  /*2060*/  IMAD.MOV.U32 R15, RZ, RZ, R11 ;  /* 0x000000ffff0f7224 */ /* 0x000fe200078e000b */
[----:B------:R1:W-:Y:S04]  /*2070*/  ST.E.64 desc[UR6][R30.64+0x10], R8 ;  /* 0x000010081e007985 */ /* 0x0003e8000c101b06 */
[----:B------:R1:W-:Y:S04]  /*2080*/  ST.E.64 desc[UR6][R30.64+0x18], R18 ;  /* 0x000018121e007985 */ /* 0x0003e8000c101b06 */
[----:B------:R1:W-:Y:S04]  /*2090*/  ST.E.64 desc[UR6][R30.64+0x28], R16 ;  /* 0x000028101e007985 */ /* 0x0003e8000c101b06 */
[----:B------:R1:W-:Y:S04]  /*20a0*/  ST.E desc[UR6][R30.64+0x20], R3 ;  /* 0x000020031e007985 */ /* 0x0003e8000c101906 */
[----:B------:R1:W-:Y:S04]  /*20b0*/  ST.E.64 desc[UR6][R30.64], R20 ;  /* 0x000000141e007985 */ /* 0x0003e8000c101b06 */
[----:B------:R1:W-:Y:S01]  /*20c0*/  ST.E.64 desc[UR6][R30.64+0x8], R14 ;  /* 0x0000080e1e007985 */ /* 0x0003e2000c101b06 */
[----:B------:R-:W-:Y:S05]  /*20d0*/  BRA `(.L_x_149) ;  /* 0x0000000000147947 */ /* 0x000fea0003800000 */
.L_x_127:
[----:B------:R-:W0:Y:S08]  /*20e0*/  LDC R7, c[0x0][0x390] ;  /* 0x0000e400ff077b82 */ /* 0x000e300000000800 */
[----:B------:R-:W0:Y:S02]  /*20f0*/  LDC.64 R2, c[0x0][0x388] ;  /* 0x0000e200ff027b82 */ /* 0x000e240000000a00 */
[----:B0-----:R-:W-:-:S05]  /*2100*/  IMAD.WIDE R2, R7, 0x80, R2 ;  /* 0x0000008007027825 */ /* 0x001fca00078e0202 */
[----:B------:R0:W5:Y:S04]  /*2110*/  LDG.E R7, desc[UR6][R2.64+0x8] ;  /* 0x0000080602077981 */ /* 0x000168000c1e1900 */
[----:B------:R0:W5:Y:S02]  /*2120*/  LDG.E.64 R12, desc[UR6][R2.64] ;  /* 0x00000006020c7981 */ /* 0x000164000c1e1b00 */
.L_x_149:
[----:B-1----:R-:W1:Y:S08]  /*2130*/  LDC R9, c[0x0][0x390] ;  /* 0x0000e400ff097b82 */ /* 0x002e700000000800 */
[----:B0-----:R-:W1:Y:S02]  /*2140*/  LDC.64 R2, c[0x0][0x388] ;  /* 0x0000e200ff027b82 */ /* 0x001e640000000a00 */
[----:B-1----:R-:W-:-:S05]  /*2150*/  IMAD.WIDE R2, R9, 0x80, R2 ;  /* 0x0000008009027825 */ /* 0x002fca00078e0202 */
[----:B------:R-:W2:Y:S01]  /*2160*/  LDG.E.64 R8, desc[UR6][R2.64+0x48] ;  /* 0x0000480602087981 */ /* 0x000ea2000c1e1b00 */
[----:B------:R-:W-:-:S04]  /*2170*/  IMAD R6, R6, 0x3, RZ ;  /* 0x0000000306067824 */ /* 0x000fc800078e02ff */
[----:B--2---:R-:W-:-:S05]  /*2180*/  IMAD.WIDE R8, R6, 0x4, R8 ;  /* 0x0000000406087825 */ /* 0x004fca00078e0208 */
[----:B-----5:R0:W-:Y:S04]  /*2190*/  ST.E desc[UR6][R8.64], R12 ;  /* 0x0000000c08007985 */ /* 0x0201e8000c101906 */
[----:B------:R-:W2:Y:S02]  /*21a0*/  LDG.E.64 R10, desc[UR6][R2.64+0x48] ;  /* 0x00004806020a7981 */ /* 0x000ea4000c1e1b00 */
[----:B--2---:R-:W-:-:S05]  /*21b0*/  IMAD.WIDE R10, R6, 0x4, R10 ;  /* 0x00000004060a7825 */ /* 0x004fca00078e020a */
[----:B------:R-:W-:Y:S04]  /*21c0*/  ST.E desc[UR6][R10.64+0x4], R13 ;  /* 0x0000040d0a007985 */ /* 0x000fe8000c101906 */
        /* <DEDUP_REMOVED lines=9> */
[----:B0-----:R-:W2:Y:S02]  /*2260*/  LDG.E.64 R8, desc[UR6][R2.64+0x50] ;  /* 0x0000500602087981 */ /* 0x001ea4000c1e1b00 */
[----:B--2---:R-:W-:-:S05]  /*2270*/  IMAD.WIDE R8, R6, 0x4, R8 ;  /* 0x0000000406087825 */ /* 0x004fca00078e0208 */
[----:B------:R-:W-:Y:S01]  /*2280*/  ST.E desc[UR6][R8.64+0x8], R22 ;  /* 0x0000081608007985 */ /* 0x000fe2000c101906 */
[----:B------:R-:W-:Y:S05]  /*2290*/  EXIT ;  /* 0x000000000000794d */ /* 0x000fea0003800000 */
        .weak           $__internal_3_$__cuda_sm20_rcp_rn_f32_slowpath
        .type           $__internal_3_$__cuda_sm20_rcp_rn_f32_slowpath,@function
        .size           $__internal_3_$__cuda_sm20_rcp_rn_f32_slowpath,($__internal_4_$__cuda_sm20_sqrt_rn_f32_slowpath - $__internal_3_$__cuda_sm20_rcp_rn_f32_slowpath)
$__internal_3_$__cuda_sm20_rcp_rn_f32_slowpath:
[----:B------:R-:W-:Y:S01]  /*22a0*/  SHF.L.U32 R0, R15, 0x1, RZ ;  /* 0x000000010f007819 */ /* 0x000fe200000006ff */
[----:B------:R-:W-:Y:S03]  /*22b0*/  BSSY.RECONVERGENT B2, `(.L_x_150) ;  /* 0x0000030000027945 */ /* 0x000fe60003800200 */
[----:B------:R-:W-:-:S04]  /*22c0*/  SHF.R.U32.HI R11, RZ, 0x18, R0 ;  /* 0x00000018ff0b7819 */ /* 0x000fc80000011600 */
[----:B------:R-:W-:-:S13]  /*22d0*/  ISETP.NE.U32.AND P0, PT, R11, RZ, PT ;  /* 0x000000ff0b00720c */ /* 0x000fda0003f05070 */
[----:B------:R-:W-:Y:S05]  /*22e0*/  @P0 BRA `(.L_x_151) ;  /* 0x0000000000280947 */ /* 0x000fea0003800000 */
[----:B------:R-:W-:-:S05]  /*22f0*/  IMAD.SHL.U32 R0, R15, 0x2, RZ ;  /* 0x000000020f007824 */ /* 0x000fca00078e00ff */
[----:B------:R-:W-:-:S13]  /*2300*/  ISETP.NE.AND P0, PT, R0, RZ, PT ;  /* 0x000000ff0000720c */ /* 0x000fda0003f05270 */
[----:B------:R-:W-:Y:S01]  /*2310*/  @P0 FFMA R9, R15, 1.84467440737095516160e+19, RZ ;  /* 0x5f8000000f090823 */ /* 0x000fe200000000ff */
[----:B------:R-:W-:Y:S08]  /*2320*/  @!P0 MUFU.RCP R7, R15 ;  /* 0x0000000f00078308 */ /* 0x000ff00000001000 */
[----:B------:R-:W0:Y:S02]  /*2330*/  @P0 MUFU.RCP R0, R9 ;  /* 0x0000000900000308 */ /* 0x000e240000001000 */
[----:B0-----:R-:W-:-:S04]  /*2340*/  @P0 FFMA R10, R9, R0, -1 ;  /* 0xbf800000090a0423 */ /* 0x001fc80000000000 */
[----:B------:R-:W-:-:S04]  /*2350*/  @P0 FADD.FTZ R11, -R10, -RZ ;  /* 0x800000ff0a0b0221 */ /* 0x000fc80000010100 */
[----:B------:R-:W-:-:S04]  /*2360*/  @P0 FFMA R0, R0, R11, R0 ;  /* 0x0000000b00000223 */ /* 0x000fc80000000000 */
[----:B------:R-:W-:Y:S01]  /*2370*/  @P0 FFMA R7, R0, 1.84467440737095516160e+19, RZ ;  /* 0x5f80000000070823 */ /* 0x000fe200000000ff */
[----:B------:R-:W-:Y:S06]  /*2380*/  BRA `(.L_x_152) ;  /* 0x0000000000887947 */ /* 0x000fec0003800000 */
.L_x_151:
[----:B------:R-:W-:-:S05]  /*2390*/  VIADD R13, R11, 0xffffff03 ;  /* 0xffffff030b0d7836 */ /* 0x000fca0000000000 */
[----:B------:R-:W-:-:S13]  /*23a0*/  ISETP.GT.U32.AND P0, PT, R13, 0x1, PT ;  /* 0x000000010d00780c */ /* 0x000fda0003f04070 */
[----:B------:R-:W-:Y:S05]  /*23b0*/  @P0 BRA `(.L_x_153) ;  /* 0x0000000000780947 */ /* 0x000fea0003800000 */
[----:B------:R-:W-:Y:S01]  /*23c0*/  LOP3.LUT R0, R15, 0x7fffff, RZ, 0xc0, !PT ;  /* 0x007fffff0f007812 */ /* 0x000fe200078ec0ff */
[----:B------:R-:W-:-:S03]  /*23d0*/  IMAD.MOV.U32 R12, RZ, RZ, 0x3 ;  /* 0x00000003ff0c7424 */ /* 0x000fc600078e00ff */
[----:B------:R-:W-:Y:S02]  /*23e0*/  LOP3.LUT R0, R0, 0x3f800000, RZ, 0xfc, !PT ;  /* 0x3f80000000007812 */ /* 0x000fe400078efcff */
[----:B------:R-:W-:Y:S02]  /*23f0*/  SHF.L.U32 R12, R12, R13, RZ ;  /* 0x0000000d0c0c7219 */ /* 0x000fe400000006ff */
[----:B------:R-:W0:Y:S02]  /*2400*/  MUFU.RCP R7, R0 ;  /* 0x0000000000077308 */ /* 0x000e240000001000 */
[----:B0-----:R-:W-:-:S04]  /*2410*/  FFMA R9, R0, R7, -1 ;  /* 0xbf80000000097423 */ /* 0x001fc80000000007 */
[----:B------:R-:W-:-:S04]  /*2420*/  FADD.FTZ R10, -R9, -RZ ;  /* 0x800000ff090a7221 */ /* 0x000fc80000010100 */
[CCC-:B------:R-:W-:Y:S01]  /*2430*/  FFMA.RM R9, R7.reuse, R10.reuse, R7.reuse ;  /* 0x0000000a07097223 */ /* 0x1c0fe20000004007 */
[----:B------:R-:W-:-:S04]  /*2440*/  FFMA.RP R10, R7, R10, R7 ;  /* 0x0000000a070a7223 */ /* 0x000fc80000008007 */
[C---:B------:R-:W-:Y:S02]  /*2450*/  LOP3.LUT R7, R9.reuse, 0x7fffff, RZ, 0xc0, !PT ;  /* 0x007fffff09077812 */ /* 0x040fe400078ec0ff */
[----:B------:R-:W-:Y:S02]  /*2460*/  FSETP.NEU.FTZ.AND P0, PT, R9, R10, PT ;  /* 0x0000000a0900720b */ /* 0x000fe40003f1d000 */
[----:B------:R-:W-:Y:S02]  /*2470*/  LOP3.LUT R7, R7, 0x800000, RZ, 0xfc, !PT ;  /* 0x0080000007077812 */ /* 0x000fe400078efcff */
[----:B------:R-:W-:Y:S02]  /*2480*/  SEL R9, RZ, 0xffffffff, !P0 ;  /* 0xffffffffff097807 */ /* 0x000fe40004000000 */
[----:B------:R-:W-:-:S03]  /*2490*/  LOP3.LUT R12, R12, R7, RZ, 0xc0, !PT ;  /* 0x000000070c0c7212 */ /* 0x000fc600078ec0ff */
[----:B------:R-:W-:Y:S01]  /*24a0*/  IMAD.MOV R0, RZ, RZ, -R9 ;  /* 0x000000ffff007224 */ /* 0x000fe200078e0a09 */
[----:B------:R-:W-:-:S04]  /*24b0*/  SHF.R.U32.HI R12, RZ, R13, R12 ;  /* 0x0000000dff0c7219 */ /* 0x000fc8000001160c */
[----:B------:R-:W-:Y:S02]  /*24c0*/  LOP3.LUT P1, RZ, R0, R13, R7, 0xf8, !PT ;  /* 0x0000000d00ff7212 */ /* 0x000fe4000782f807 */
[C---:B------:R-:W-:Y:S02]  /*24d0*/  LOP3.LUT P0, RZ, R12.reuse, 0x1, RZ, 0xc0, !PT ;  /* 0x000000010cff7812 */ /* 0x040fe4000780c0ff */
[----:B------:R-:W-:-:S04]  /*24e0*/  LOP3.LUT P2, RZ, R12, 0x2, RZ, 0xc0, !PT ;  /* 0x000000020cff7812 */ /* 0x000fc8000784c0ff */
[----:B------:R-:W-:Y:S02]  /*24f0*/  PLOP3.LUT P0, PT, P0, P1, P2, 0xe0, 0x0 ;  /* 0x000000000000781c */ /* 0x000fe40000703c20 */
[----:B------:R-:W-:Y:S02]  /*2500*/  LOP3.LUT P1, RZ, R15, 0x7fffff, RZ, 0xc0, !PT ;  /* 0x007fffff0fff7812 */ /* 0x000fe4000782c0ff */
[----:B------:R-:W-:-:S05]  /*2510*/  SEL R0, RZ, 0x1, !P0 ;  /* 0x00000001ff007807 */ /* 0x000fca0004000000 */
[----:B------:R-:W-:-:S05]  /*2520*/  IMAD.MOV R0, RZ, RZ, -R0 ;  /* 0x000000ffff007224 */ /* 0x000fca00078e0a00 */
[----:B------:R-:W-:Y:S01]  /*2530*/  ISETP.GE.AND P0, PT, R0, RZ, PT ;  /* 0x000000ff0000720c */ /* 0x000fe20003f06270 */
[----:B------:R-:W-:-:S05]  /*2540*/  VIADD R0, R11, 0xffffff04 ;  /* 0xffffff040b007836 */ /* 0x000fca0000000000 */
[----:B------:R-:W-:-:S07]  /*2550*/  SHF.R.U32.HI R0, RZ, R0, R7 ;  /* 0x00000000ff007219 */ /* 0x000fce0000011607 */
[----:B------:R-:W-:-:S04]  /*2560*/  @!P0 VIADD R0, R0, 0x1 ;  /* 0x0000000100008836 */ /* 0x000fc80000000000 */
[----:B------:R-:W-:-:S05]  /*2570*/  @!P1 IMAD.SHL.U32 R0, R0, 0x2, RZ ;  /* 0x0000000200009824 */ /* 0x000fca00078e00ff */
[----:B------:R-:W-:Y:S01]  /*2580*/  LOP3.LUT R7, R0, 0x80000000, R15, 0xf8, !PT ;  /* 0x8000000000077812 */ /* 0x000fe200078ef80f */
[----:B------:R-:W-:Y:S06]  /*2590*/  BRA `(.L_x_152) ;  /* 0x0000000000047947 */ /* 0x000fec0003800000 */
.L_x_153:
[----:B------:R0:W1:Y:S02]  /*25a0*/  MUFU.RCP R7, R15 ;  /* 0x0000000f00077308 */ /* 0x0000640000001000 */
.L_x_152:
[----:B------:R-:W-:Y:S05]  /*25b0*/  BSYNC.RECONVERGENT B2 ;  /* 0x0000000000027941 */ /* 0x000fea0003800200 */
.L_x_150:
[----:B------:R-:W-:-:S04]  /*25c0*/  HFMA2 R9, -RZ, RZ, 0, 0 ;  /* 0x00000000ff097431 */ /* 0x000fc800000001ff */
[----:B01----:R-:W-:Y:S05]  /*25d0*/  RET.REL.NODEC R8 `(generate_rays) ;  /* 0xffffffd808887950 */ /* 0x003fea0003c3ffff */
        .weak           $__internal_4_$__cuda_sm20_sqrt_rn_f32_slowpath
        .type           $__internal_4_$__cuda_sm20_sqrt_rn_f32_slowpath,@function
        .size           $__internal_4_$__cuda_sm20_sqrt_rn_f32_slowpath,($__internal_5_$__cuda_sm3x_div_rn_noftz_f32_slowpath - $__internal_4_$__cuda_sm20_sqrt_rn_f32_slowpath)
$__internal_4_$__cuda_sm20_sqrt_rn_f32_slowpath:
[----:B------:R-:W-:-:S13]  /*25e0*/  LOP3.LUT P0, RZ, R4, 0x7fffffff, RZ, 0xc0, !PT ;  /* 0x7fffffff04ff7812 */ /* 0x000fda000780c0ff */
[----:B------:R-:W-:Y:S01]  /*25f0*/  @!P0 IMAD.MOV.U32 R15, RZ, RZ, R4 ;  /* 0x000000ffff0f8224 */ /* 0x000fe200078e0004 */
[----:B------:R-:W-:Y:S06]  /*2600*/  @!P0 BRA `(.L_x_154) ;  /* 0x0000000000408947 */ /* 0x000fec0003800000 */
[----:B------:R-:W-:-:S13]  /*2610*/  FSETP.GEU.FTZ.AND P0, PT, R4, RZ, PT ;  /* 0x000000ff0400720b */ /* 0x000fda0003f1e000 */
[----:B------:R-:W-:Y:S01]  /*2620*/  @!P0 IMAD.MOV.U32 R15, RZ, RZ, 0x7fffffff ;  /* 0x7fffffffff0f8424 */ /* 0x000fe200078e00ff */
        /* <DEDUP_REMOVED lines=8> */
[----:B------:R-:W-:Y:S01]  /*26b0*/  @P0 FMUL.FTZ R23, R15, 0.5 ;  /* 0x3f0000000f170820 */ /* 0x000fe20000410000 */
[----:B------:R-:W-:Y:S02]  /*26c0*/  @!P0 IMAD.MOV.U32 R15, RZ, RZ, R4 ;  /* 0x000000ffff0f8224 */ /* 0x000fe400078e0004 */
[----:B------:R-:W-:-:S04]  /*26d0*/  @P0 FADD.FTZ R22, -R5, -RZ ;  /* 0x800000ff05160221 */ /* 0x000fc80000010100 */
[----:B------:R-:W-:-:S04]  /*26e0*/  @P0 FFMA R22, R5, R22, R24 ;  /* 0x0000001605160223 */ /* 0x000fc80000000018 */
[----:B------:R-:W-:-:S04]  /*26f0*/  @P0 FFMA R22, R22, R23, R5 ;  /* 0x0000001716160223 */ /* 0x000fc80000000005 */
[----:B------:R-:W-:-:S07]  /*2700*/  @P0 FMUL.FTZ R15, R22, 2.3283064365386962891e-10 ;  /* 0x2f800000160f0820 */ /* 0x000fce0000410000 */
.L_x_154:
[----:B------:R-:W-:Y:S02]  /*2710*/  IMAD.MOV.U32 R4, RZ, RZ, R10 ;  /* 0x000000ffff047224 */ /* 0x000fe400078e000a */
[----:B------:R-:W-:-:S04]  /*2720*/  IMAD.MOV.U32 R5, RZ, RZ, 0x0 ;  /* 0x00000000ff057424 */ /* 0x000fc800078e00ff */
[----:B------:R-:W-:Y:S05]  /*2730*/  RET.REL.NODEC R4 `(generate_rays) ;  /* 0xffffffd804307950 */ /* 0x000fea0003c3ffff */
        .weak           $__internal_5_$__cuda_sm3x_div_rn_noftz_f32_slowpath
        .type           $__internal_5_$__cuda_sm3x_div_rn_noftz_f32_slowpath,@function
        .size           $__internal_5_$__cuda_sm3x_div_rn_noftz_f32_slowpath,(.L_x_173 - $__internal_5_$__cuda_sm3x_div_rn_noftz_f32_slowpath)
$__internal_5_$__cuda_sm3x_div_rn_noftz_f32_slowpath:
[----:B------:R-:W-:Y:S01]  /*2740*/  SHF.R.U32.HI R23, RZ, 0x17, R15 ;  /* 0x00000017ff177819 */ /* 0x000fe2000001160f */
[----:B------:R-:W-:Y:S01]  /*2750*/  BSSY.RECONVERGENT B2, `(.L_x_155) ;  /* 0x0000065000027945 */ /* 0x000fe20003800200 */
[----:B------:R-:W-:Y:S01]  /*2760*/  SHF.R.U32.HI R24, RZ, 0x17, R25 ;  /* 0x00000017ff187819 */ /* 0x000fe20000011619 */
[----:B------:R-:W-:Y:S01]  /*2770*/  IMAD.MOV.U32 R28, RZ, RZ, R15 ;  /* 0x000000ffff1c7224 */ /* 0x000fe200078e000f */
[----:B------:R-:W-:Y:S02]  /*2780*/  LOP3.LUT R23, R23, 0xff, RZ, 0xc0, !PT ;  /* 0x000000ff17177812 */ /* 0x000fe400078ec0ff */
[----:B------:R-:W-:-:S03]  /*2790*/  LOP3.LUT R24, R24, 0xff, RZ, 0xc0, !PT ;  /* 0x000000ff18187812 */ /* 0x000fc600078ec0ff */
[----:B------:R-:W-:-:S05]  /*27a0*/  VIADD R22, R23, 0xffffffff ;  /* 0xffffffff17167836 */ /* 0x000fca0000000000 */
[----:B------:R-:W-:Y:S01]  /*27b0*/  ISETP.GT.U32.AND P0, PT, R22, 0xfd, PT ;  /* 0x000000fd1600780c */ /* 0x000fe20003f04070 */
[----:B------:R-:W-:-:S05]  /*27c0*/  VIADD R22, R24, 0xffffffff ;  /* 0xffffffff18167836 */ /* 0x000fca0000000000 */
        /* <DEDUP_REMOVED lines=9> */
[----:B------:R-:W-:Y:S02]  /*2860*/  FSETP.NEU.FTZ.AND P0, PT, |R25|, +INF , PT ;  /* 0x7f8000001900780b */ /* 0x000fe40003f1d200 */
        /* <DEDUP_REMOVED lines=9> */
[----:B------:R-:W-:-:S05]  /*2900*/  VIADD R22, R24, 0xffffffff ;  /* 0xffffffff18167836 */ /* 0x000fca0000000000 */
[----:B------:R-:W-:Y:S01]  /*2910*/  ISETP.GE.AND P0, PT, R22, RZ, PT ;  /* 0x000000ff1600720c */ /* 0x000fe20003f06270 */
[----:B------:R-:W-:-:S05]  /*2920*/  VIADD R22, R23, 0xffffffff ;  /* 0xffffffff17167836 */ /* 0x000fca0000000000 */
[----:B------:R-:W-:-:S07]  /*2930*/  ISETP.GE.AND P1, PT, R22, RZ, PT ;  /* 0x000000ff1600720c */ /* 0x000fce0003f26270 */
[----:B------:R-:W-:Y:S02]  /*2940*/  @P0 IMAD.MOV.U32 R27, RZ, RZ, RZ ;  /* 0x000000ffff1b0224 */ /* 0x000fe400078e00ff */
[----:B------:R-:W-:Y:S01]  /*2950*/  @!P0 FFMA R25, R25, 1.84467440737095516160e+19, RZ ;  /* 0x5f80000019198823 */ /* 0x000fe200000000ff */
[----:B------:R-:W-:-:S03]  /*2960*/  @!P0 IMAD.MOV.U32 R27, RZ, RZ, -0x40 ;  /* 0xffffffc0ff1b8424 */ /* 0x000fc600078e00ff */
[----:B------:R-:W-:Y:S01]  /*2970*/  @!P1 FFMA R28, R15, 1.84467440737095516160e+19, RZ ;  /* 0x5f8000000f1c9823 */ /* 0x000fe200000000ff */
[----:B------:R-:W-:-:S07]  /*2980*/  @!P1 VIADD R27, R27, 0x40 ;  /* 0x000000401b1b9836 */ /* 0x000fce0000000000 */
.L_x_156:
[----:B------:R-:W-:Y:S01]  /*2990*/  LEA R29, R23, 0xc0800000, 0x17 ;  /* 0xc0800000171d7811 */ /* 0x000fe200078eb8ff */
[----:B------:R-:W-:Y:S01]  /*29a0*/  VIADD R24, R24, 0xffffff81 ;  /* 0xffffff8118187836 */ /* 0x000fe20000000000 */
[----:B------:R-:W-:Y:S03]  /*29b0*/  BSSY.RECONVERGENT B3, `(.L_x_161) ;  /* 0x0000035000037945 */ /* 0x000fe60003800200 */
[----:B------:R-:W-:Y:S01]  /*29c0*/  IMAD.IADD R28, R28, 0x1, -R29 ;  /* 0x000000011c1c7824 */ /* 0x000fe200078e0a1d */
[C---:B------:R-:W-:Y:S01]  /*29d0*/  IADD3 R26, PT, PT, R24.reuse, 0x7f, -R23 ;  /* 0x0000007f181a7810 */ /* 0x040fe20007ffe817 */
[----:B------:R-:W-:Y:S02]  /*29e0*/  IMAD R25, R24, -0x800000, R25 ;  /* 0xff80000018197824 */ /* 0x000fe400078e0219 */
[----:B------:R-:W0:Y:S01]  /*29f0*/  MUFU.RCP R29, R28 ;  /* 0x0000001c001d7308 */ /* 0x000e220000001000 */
[----:B------:R-:W-:Y:S01]  /*2a00*/  FADD.FTZ R22, -R28, -RZ ;  /* 0x800000ff1c167221 */ /* 0x000fe20000010100 */
[----:B------:R-:W-:-:S03]  /*2a10*/  IMAD.IADD R27, R26, 0x1, R27 ;  /* 0x000000011a1b7824 */ /* 0x000fc600078e021b */
        /* <DEDUP_REMOVED lines=9> */
[----:B------:R-:W-:-:S05]  /*2ab0*/  IADD3 R23, PT, PT, R28, R27, RZ ;  /* 0x0000001b1c177210 */ /* 0x000fca0007ffe0ff */
[----:B------:R-:W-:-:S05]  /*2ac0*/  VIADD R28, R23, 0xffffffff ;  /* 0xffffffff171c7836 */ /* 0x000fca0000000000 */
        /* <DEDUP_REMOVED lines=9> */
[CCC-:B------:R-:W-:Y:S01]  /*2b60*/  FFMA.RP R27, R24.reuse, R25.reuse, R26.reuse ;  /* 0x00000019181b7223 */ /* 0x1c0fe2000000801a */
[CCC-:B------:R-:W-:Y:S01]  /*2b70*/  FFMA.RM R28, R24.reuse, R25.reuse, R26.reuse ;  /* 0x00000019181c7223 */ /* 0x1c0fe2000000401a */
[----:B------:R-:W-:Y:S01]  /*2b80*/  FFMA.RZ R24, R24, R25, R26 ;  /* 0x0000001918187223 */ /* 0x000fe2000000c01a */
[C---:B------:R-:W-:Y:S01]  /*2b90*/  VIADD R25, R23.reuse, 0x20 ;  /* 0x0000002017197836 */ /* 0x040fe20000000000 */
[C---:B------:R-:W-:Y:S02]  /*2ba0*/  ISETP.NE.AND P2, PT, R23.reuse, RZ, PT ;  /* 0x000000ff1700720c */ /* 0x040fe40003f45270 */
[----:B------:R-:W-:Y:S01]  /*2bb0*/  ISETP.NE.AND P1, PT, R23, RZ, PT ;  /* 0x000000ff1700720c */ /* 0x000fe20003f25270 */
[----:B------:R-:W-:Y:S01]  /*2bc0*/  IMAD.MOV R23, RZ, RZ, -R23 ;  /* 0x000000ffff177224 */ /* 0x000fe200078e0a17 */
[----:B------:R-:W-:Y:S02]  /*2bd0*/  LOP3.LUT R24, R24, 0x7fffff, RZ, 0xc0, !PT ;  /* 0x007fffff18187812 */ /* 0x000fe400078ec0ff */
[----:B------:R-:W-:-:S02]  /*2be0*/  FSETP.NEU.FTZ.AND P0, PT, R27, R28, PT ;  /* 0x0000001c1b00720b */ /* 0x000fc40003f1d000 */
[----:B------:R-:W-:Y:S02]  /*2bf0*/  LOP3.LUT R24, R24, 0x800000, RZ, 0xfc, !PT ;  /* 0x0080000018187812 */ /* 0x000fe400078efcff */
[----:B------:R-:W-:Y:S02]  /*2c00*/  SEL R23, R23, RZ, P2 ;  /* 0x000000ff17177207 */ /* 0x000fe40001000000 */
[----:B------:R-:W-:Y:S02]  /*2c10*/  SHF.L.U32 R25, R24, R25, RZ ;  /* 0x0000001918197219 */ /* 0x000fe400000006ff */
[----:B------:R-:W-:Y:S02]  /*2c20*/  SHF.R.U32.HI R26, RZ, R23, R24 ;  /* 0x00000017ff1a7219 */ /* 0x000fe40000011618 */
[----:B------:R-:W-:Y:S02]  /*2c30*/  ISETP.NE.AND P1, PT, R25, RZ, P1 ;  /* 0x000000ff1900720c */ /* 0x000fe40000f25270 */
[----:B------:R-:W-:-:S02]  /*2c40*/  SHF.R.U32.HI R24, RZ, 0x1, R26 ;  /* 0x00000001ff187819 */ /* 0x000fc4000001161a */
[----:B------:R-:W-:-:S04]  /*2c50*/  PLOP3.LUT P0, PT, P0, P1, PT, 0xf8, 0x8f ;  /* 0x00000000008f781c */ /* 0x000fc80000703f70 */
[----:B------:R-:W-:-:S04]  /*2c60*/  SEL R23, RZ, 0x1, !P0 ;  /* 0x00000001ff177807 */ /* 0x000fc80004000000 */
[----:B------:R-:W-:-:S04]  /*2c70*/  LOP3.LUT R23, R23, 0x1, R24, 0xf8, !PT ;  /* 0x0000000117177812 */ /* 0x000fc800078ef818 */
[----:B------:R-:W-:-:S05]  /*2c80*/  LOP3.LUT R23, R23, R26, RZ, 0xc0, !PT ;  /* 0x0000001a17177212 */ /* 0x000fca00078ec0ff */
[----:B------:R-:W-:-:S05]  /*2c90*/  IMAD.IADD R23, R24, 0x1, R23 ;  /* 0x0000000118177824 */ /* 0x000fca00078e0217 */
[----:B------:R-:W-:Y:S01]  /*2ca0*/  LOP3.LUT R22, R23, R22, RZ, 0xfc, !PT ;  /* 0x0000001617167212 */ /* 0x000fe200078efcff */
[----:B------:R-:W-:Y:S06]  /*2cb0*/  BRA `(.L_x_164) ;  /* 0x0000000000107947 */ /* 0x000fec0003800000 */
.L_x_163:
[----:B------:R-:W-:-:S04]  /*2cc0*/  LOP3.LUT R22, R22, 0x80000000, RZ, 0xc0, !PT ;  /* 0x8000000016167812 */ /* 0x000fc800078ec0ff */
[----:B------:R-:W-:Y:S01]  /*2cd0*/  LOP3.LUT R22, R22, 0x7f800000, RZ, 0xfc, !PT ;  /* 0x7f80000016167812 */ /* 0x000fe200078efcff */
[----:B------:R-:W-:Y:S06]  /*2ce0*/  BRA `(.L_x_164) ;  /* 0x0000000000047947 */ /* 0x000fec0003800000 */
.L_x_162:
[----:B------:R-:W-:-:S07]  /*2cf0*/  IMAD R22, R27, 0x800000, R22 ;  /* 0x008000001b167824 */ /* 0x000fce00078e0216 */
.L_x_164:
[----:B------:R-:W-:Y:S05]  /*2d00*/  BSYNC.RECONVERGENT B3 ;  /* 0x0000000000037941 */ /* 0x000fea0003800200 */
.L_x_161:
[----:B------:R-:W-:Y:S05]  /*2d10*/  BRA `(.L_x_165) ;  /* 0x0000000000207947 */ /* 0x000fea0003800000 */
.L_x_160:
[----:B------:R-:W-:-:S04]  /*2d20*/  LOP3.LUT R25, R28, 0x80000000, R25, 0x48, !PT ;  /* 0x800000001c197812 */ /* 0x000fc800078e4819 */
[----:B------:R-:W-:Y:S01]  /*2d30*/  LOP3.LUT R22, R25, 0x7f800000, RZ, 0xfc, !PT ;  /* 0x7f80000019167812 */ /* 0x000fe200078efcff */
[----:B------:R-:W-:Y:S06]  /*2d40*/  BRA `(.L_x_165) ;  /* 0x0000000000147947 */ /* 0x000fec0003800000 */
.L_x_159:
[----:B------:R-:W-:Y:S01]  /*2d50*/  LOP3.LUT R22, R28, 0x80000000, R25, 0x48, !PT ;  /* 0x800000001c167812 */ /* 0x000fe200078e4819 */
[----:B------:R-:W-:Y:S06]  /*2d60*/  BRA `(.L_x_165) ;  /* 0x00000000000c7947 */ /* 0x000fec0003800000 */
.L_x_158:
[----:B------:R-:W0:Y:S01]  /*2d70*/  MUFU.RSQ R22, -QNAN ;  /* 0xffc0000000167908 */ /* 0x000e220000001400 */
[----:B------:R-:W-:Y:S05]  /*2d80*/  BRA `(.L_x_165) ;  /* 0x0000000000047947 */ /* 0x000fea0003800000 */
.L_x_157:
[----:B------:R-:W-:-:S07]  /*2d90*/  FADD.FTZ R22, R25, R15 ;  /* 0x0000000f19167221 */ /* 0x000fce0000010000 */
.L_x_165:
[----:B------:R-:W-:Y:S05]  /*2da0*/  BSYNC.RECONVERGENT B2 ;  /* 0x0000000000027941 */ /* 0x000fea0003800200 */
.L_x_155:
[----:B------:R-:W-:Y:S02]  /*2db0*/  IMAD.MOV.U32 R24, RZ, RZ, R10 ;  /* 0x000000ffff187224 */ /* 0x000fe400078e000a */
[----:B------:R-:W-:-:S04]  /*2dc0*/  IMAD.MOV.U32 R25, RZ, RZ, 0x0 ;  /* 0x00000000ff197424 */ /* 0x000fc800078e00ff */
[----:B0-----:R-:W-:Y:S05]  /*2dd0*/  RET.REL.NODEC R24 `(generate_rays) ;  /* 0xffffffd018887950 */ /* 0x001fea0003c3ffff */
.L_x_166:
        /* <DEDUP_REMOVED lines=10> */
.L_x_173:


//--------------------- .text.reset_accum         --------------------------
	.section	.text.reset_accum,"ax",@progbits
	.align	128
        .global         reset_accum
        .type           reset_accum,@function
        .size           reset_accum,(.L_x_181 - reset_accum)
        .other          reset_accum,@"STO_CUDA_ENTRY STV_DEFAULT"
reset_accum:
.text.reset_accum:
[----:B------:R-:W-:Y:S01]  /*0000*/  LDC R1, c[0x0][0x37c] ;  /* 0x0000df00ff017b82 */ /* 0x000fe20000000800 */
[----:B------:R-:W0:Y:S07]  /*0010*/  S2R R0, SR_TID.X ;  /* 0x0000000000007919 */ /* 0x000e2e0000002100 */
[----:B------:R-:W0:Y:S01]  /*0020*/  S2UR UR4, SR_CTAID.X ;  /* 0x00000000000479c3 */ /* 0x000e220000002500 */
[----:B------:R-:W1:Y:S07]  /*0030*/  LDCU UR5, c[0x0][0x388] ;  /* 0x00007100ff0577ac */ /* 0x000e6e0008000800 */
[----:B------:R-:W0:Y:S02]  /*0040*/  LDC R5, c[0x0][0x360] ;  /* 0x0000d800ff057b82 */ /* 0x000e240000000800 */
[----:B0-----:R-:W-:-:S05]  /*0050*/  IMAD R5, R5, UR4, R0 ;  /* 0x0000000405057c24 */ /* 0x001fca000f8e0200 */
[----:B-1----:R-:W-:-:S13]  /*0060*/  ISETP.GE.AND P0, PT, R5, UR5, PT ;  /* 0x0000000505007c0c */ /* 0x002fda000bf06270 */
[----:B------:R-:W-:Y:S05]  /*0070*/  @P0 EXIT ;  /* 0x000000000000094d */ /* 0x000fea0003800000 */
[----:B------:R-:W0:Y:S01]  /*0080*/  LDC.64 R2, c[0x0][0x380] ;  /* 0x0000e000ff027b82 */ /* 0x000e220000000a00 */
[----:B------:R-:W1:Y:S01]  /*0090*/  LDCU.64 UR4, c[0x0][0x358] ;  /* 0x00006b00ff0477ac */ /* 0x000e620008000a00 */
[----:B0-----:R-:W-:-:S05]  /*00a0*/  IMAD.WIDE R2, R5, 0x4, R2 ;  /* 0x0000000405027825 */ /* 0x001fca00078e0202 */
[----:B-1----:R-:W-:Y:S01]  /*00b0*/  STG.E desc[UR4][R2.64], RZ ;  /* 0x000000ff02007986 */ /* 0x002fe2000c101904 */
[----:B------:R-:W-:Y:S05]  /*00c0*/  EXIT ;  /* 0x000000000000794d */ /* 0x000fea0003800000 */
.L_x_167:
        /* <DEDUP_REMOVED lines=11> */
.L_x_181:


//--------------------- .nv.global.init           --------------------------
	.section	.nv.global.init,"aw",@progbits
	.align	4
.nv.global.init:
	.type		mrg32k3aM1SubSeq,@object
	.size		mrg32k3aM1SubSeq,(mrg32k3aM2SubSeq - mrg32k3aM1SubSeq)
mrg32k3aM1SubSeq:
        /*0000*/ 	.byte	0x0b, 0xcc, 0xee, 0x04, 0x73, 0x29, 0x8b, 0x6f, 0xf6, 0x53, 0x03, 0xf6, 0x23, 0xf6, 0xea, 0xda
        /* <DEDUP_REMOVED lines=125> */
	.type		mrg32k3aM2SubSeq,@object
	.size		mrg32k3aM2SubSeq,(mrg32k3aM1 - mrg32k3aM2SubSeq)
mrg32k3aM2SubSeq:
        /* <DEDUP_REMOVED lines=126> */
	.type		mrg32k3aM1,@object
	.size		mrg32k3aM1,(mrg32k3aM1Seq - mrg32k3aM1)
mrg32k3aM1:
        /* <DEDUP_REMOVED lines=144> */
	.type		mrg32k3aM1Seq,@object
	.size		mrg32k3aM1Seq,(mrg32k3aM2 - mrg32k3aM1Seq)
mrg32k3aM1Seq:
        /* <DEDUP_REMOVED lines=144> */
	.type		mrg32k3aM2,@object
	.size		mrg32k3aM2,(mrg32k3aM2Seq - mrg32k3aM2)
mrg32k3aM2:
        /* <DEDUP_REMOVED lines=144> */
	.type		mrg32k3aM2Seq,@object
	.size		mrg32k3aM2Seq,(precalc_xorwow_matrix - mrg32k3aM2Seq)
mrg32k3aM2Seq:
        /* <DEDUP_REMOVED lines=144> */
	.type		precalc_xorwow_matrix,@object
	.size		precalc_xorwow_matrix,(precalc_xorwow_offset_matrix - precalc_xorwow_matrix)
precalc_xorwow_matrix:
        /* <DEDUP_REMOVED lines=6400> */
	.type		precalc_xorwow_offset_matrix,@object
	.size		precalc_xorwow_offset_matrix,($str - precalc_xorwow_offset_matrix)
precalc_xorwow_offset_matrix:
        /* <DEDUP_REMOVED lines=6400> */
	.type		$str,@object
	.size		$str,($str$2 - $str)
$str:
        /*353c0*/ 	.byte	0x4d, 0x65, 0x73, 0x73, 0x61, 0x67, 0x65, 0x20, 0x66, 0x72, 0x6f, 0x6d, 0x20, 0x68, 0x6f, 0x73
        /*353d0*/ 	.byte	0x74, 0x3a, 0x20, 0x25, 0x73, 0x0a, 0x00
	.type		$str$2,@object
	.size		$str$2,($str$1 - $str$2)
$str$2:
        /*353d7*/ 	.byte	0x5b, 0x43, 0x55, 0x44, 0x41, 0x5d, 0x20, 0x73, 0x69, 0x7a, 0x65, 0x6f, 0x66, 0x28, 0x63, 0x75
        /*353e7*/ 	.byte	0x72, 0x61, 0x6e, 0x64, 0x53, 0x74, 0x61, 0x74, 0x65, 0x58, 0x4f, 0x52, 0x57, 0x4f, 0x57, 0x5f
        /*353f7*/ 	.byte	0x74, 0x29, 0x20, 0x3d, 0x20, 0x25, 0x6c, 0x75, 0x0a, 0x00
	.type		$str$1,@object
	.size		$str$1,(.L_10 - $str$1)
$str$1:
        /*35401*/ 	.byte	0x67, 0x65, 0x6e, 0x65, 0x72, 0x61, 0x74, 0x65, 0x5f, 0x72, 0x61, 0x79, 0x73, 0x5f, 0x74, 0x65
        /*35411*/ 	.byte	0x73, 0x74, 0x3a, 0x20, 0x6c, 0x61, 0x75, 0x6e, 0x63, 0x68, 0x65, 0x64, 0x20, 0x6f, 0x6e, 0x20
        /*35421*/ 	.byte	0x28, 0x25, 0x64, 0x20, 0x78, 0x20, 0x25, 0x64, 0x29, 0x0a, 0x00
.L_10:


//--------------------- .nv.shared.reserved.0     --------------------------
	.section	.nv.shared.reserved.0,"aw",@nobits
	.weak		__nv_reservedSMEM_offset_0_alias
	.size		__nv_reservedSMEM_offset_0_alias, 0, 64
	.other		__nv_reservedSMEM_offset_0_alias,@"STO_CUDA_RESERVED_SHARED STV_DEFAULT"
__nv_reservedSMEM_offset_0_alias:
	.zero		0
	.zero		64


//--------------------- .nv.constant0.print_curand_state_size --------------------------
	.section	.nv.constant0.print_curand_state_size,"a",@progbits
	.sectionflags	@""
	.align	4
.nv.constant0.print_curand_state_size:
	.zero		896


//--------------------- .nv.constant0.generate_rays_test --------------------------
	.section	.nv.constant0.generate_rays_test,"a",@progbits
	.sectionflags	@""
	.align	4
.nv.constant0.generate_rays_test:
	.zero		904


//--------------------- .nv.constant0.draw_circle --------------------------
	.section	.nv.constant0.draw_circle,"a",@progbits
	.sectionflags	@""
	.align	4
.nv.constant0.draw_circle:
	.zero		920


//--------------------- .nv.constant0.generate_image --------------------------
	.section	.nv.constant0.generate_image,"a",@progbits
	.sectionflags	@""
	.align	4
.nv.constant0.generate_image:
	.zero		912


//--------------------- .nv.constant0.print_str   --------------------------
	.section	.nv.constant0.print_str,"a",@progbits
	.sectionflags	@""
	.align	4
.nv.constant0.print_str:
	.zero		904


//--------------------- .nv.constant0.raymarch    --------------------------
	.section	.nv.constant0.raymarch,"a",@progbits
	.sectionflags	@""
	.align	4
.nv.constant0.raymarch:
	.zero		960


//--------------------- .nv.constant0.generate_rays --------------------------
	.section	.nv.constant0.generate_rays,"a",@progbits
	.sectionflags	@""
	.align	4
.nv.constant0.generate_rays:
	.zero		916


//--------------------- .nv.constant0.reset_accum --------------------------
	.section	.nv.constant0.reset_accum,"a",@progbits
	.sectionflags	@""
	.align	4
.nv.constant0.reset_accum:
	.zero		908


//--------------------- SYMBOLS --------------------------

	.type		.nv.reservedSmem.offset0,@object
	.size		.nv.reservedSmem.offset0,0x4
	.type		vprintf,@function
